	.headerflags	@"EF_CUDA_TEXMODE_UNIFIED EF_CUDA_64BIT_ADDRESS EF_CUDA_SM86 EF_CUDA_VIRTUAL_SM(EF_CUDA_SM86)"
	.elftype	@"ET_EXEC"


//--------------------- .nv.info                  --------------------------
	.section	.nv.info,"",@"SHT_CUDA_INFO"
	.align	4


	//----- nvinfo : EIATTR_REGCOUNT
	.align		4
        /*0000*/ 	.byte	0x04, 0x2f
        /*0002*/ 	.short	(.L_1 - .L_0)
	.align		4
.L_0:
        /*0004*/ 	.word	index@(triton_mm)
        /*0008*/ 	.word	0x00000080


	//----- nvinfo : EIATTR_MAX_STACK_SIZE
	.align		4
.L_1:
        /*000c*/ 	.byte	0x04, 0x23
        /*000e*/ 	.short	(.L_3 - .L_2)
	.align		4
.L_2:
        /*0010*/ 	.word	index@(triton_mm)
        /*0014*/ 	.word	0x00000000


	//----- nvinfo : EIATTR_MIN_STACK_SIZE
	.align		4
.L_3:
        /*0018*/ 	.byte	0x04, 0x12
        /*001a*/ 	.short	(.L_5 - .L_4)
	.align		4
.L_4:
        /*001c*/ 	.word	index@(triton_mm)
        /*0020*/ 	.word	0x00000000


	//----- nvinfo : EIATTR_FRAME_SIZE
	.align		4
.L_5:
        /*0024*/ 	.byte	0x04, 0x11
        /*0026*/ 	.short	(.L_7 - .L_6)
	.align		4
.L_6:
        /*0028*/ 	.word	index@(triton_mm)
        /*002c*/ 	.word	0x00000000
.L_7:


//--------------------- .nv.info.triton_mm        --------------------------
	.section	.nv.info.triton_mm,"",@"SHT_CUDA_INFO"
	.align	4


	//----- nvinfo : EIATTR_CUDA_API_VERSION
	.align		4
        /*0000*/ 	.byte	0x04, 0x37
        /*0002*/ 	.short	(.L_9 - .L_8)
.L_8:
        /*0004*/ 	.word	0x0000007b


	//----- nvinfo : EIATTR_SW2861232_WAR
	.align		4
.L_9:
        /*0008*/ 	.byte	0x01, 0x35
	.zero		2


	//----- nvinfo : EIATTR_PARAM_CBANK
	.align		4
        /*000c*/ 	.byte	0x04, 0x0a
        /*000e*/ 	.short	(.L_11 - .L_10)
	.align		4
.L_10:
        /*0010*/ 	.word	index@(.nv.constant0.triton_mm)
        /*0014*/ 	.short	0x0160
        /*0016*/ 	.short	0x001c


	//----- nvinfo : EIATTR_CBANK_PARAM_SIZE
	.align		4
.L_11:
        /*0018*/ 	.byte	0x03, 0x19
        /*001a*/ 	.short	0x001c


	//----- nvinfo : EIATTR_KPARAM_INFO
	.align		4
        /*001c*/ 	.byte	0x04, 0x17
        /*001e*/ 	.short	(.L_13 - .L_12)
.L_12:
        /*0020*/ 	.word	0x00000000
        /*0024*/ 	.short	0x0003
        /*0026*/ 	.short	0x0018
        /*0028*/ 	.byte	0x00, 0xf0, 0x11, 0x00


	//----- nvinfo : EIATTR_KPARAM_INFO
	.align		4
.L_13:
        /*002c*/ 	.byte	0x04, 0x17
        /*002e*/ 	.short	(.L_15 - .L_14)
.L_14:
        /*0030*/ 	.word	0x00000000
        /*0034*/ 	.short	0x0002
        /*0036*/ 	.short	0x0010
        /*0038*/ 	.byte	0x00, 0xf0, 0x21, 0x00


	//----- nvinfo : EIATTR_KPARAM_INFO
	.align		4
.L_15:
        /*003c*/ 	.byte	0x04, 0x17
        /*003e*/ 	.short	(.L_17 - .L_16)
.L_16:
        /*0040*/ 	.word	0x00000000
        /*0044*/ 	.short	0x0001
        /*0046*/ 	.short	0x0008
        /*0048*/ 	.byte	0x00, 0xf0, 0x21, 0x00


	//----- nvinfo : EIATTR_KPARAM_INFO
	.align		4
.L_17:
        /*004c*/ 	.byte	0x04, 0x17
        /*004e*/ 	.short	(.L_19 - .L_18)
.L_18:
        /*0050*/ 	.word	0x00000000
        /*0054*/ 	.short	0x0000
        /*0056*/ 	.short	0x0000
        /*0058*/ 	.byte	0x00, 0xf0, 0x21, 0x00


	//----- nvinfo : EIATTR_MAXREG_COUNT
	.align		4
.L_19:
        /*005c*/ 	.byte	0x03, 0x1b
        /*005e*/ 	.short	0x00ff


	//----- nvinfo : EIATTR_EXIT_INSTR_OFFSETS
	.align		4
        /*0060*/ 	.byte	0x04, 0x1c
        /*0062*/ 	.short	(.L_21 - .L_20)


	//   ....[0]....
.L_20:
        /*0064*/ 	.word	0x00000030


	//   ....[1]....
        /*0068*/ 	.word	0x0000be10


	//   ....[2]....
        /*006c*/ 	.word	0x0000be60


	//----- nvinfo : EIATTR_MAX_THREADS
	.align		4
.L_21:
        /*0070*/ 	.byte	0x04, 0x05
        /*0072*/ 	.short	(.L_23 - .L_22)
.L_22:
        /*0074*/ 	.word	0x00000080
        /*0078*/ 	.word	0x00000001
        /*007c*/ 	.word	0x00000001
.L_23:


//--------------------- .nv.rel.action            --------------------------
	.section	.nv.rel.action,"",@"SHT_CUDA_RELOCINFO"
	.align	8
	.sectionentsize	8
        /*0000*/ 	.byte	0x73, 0x00, 0x00, 0x00, 0x00, 0x00, 0x00, 0x00, 0x00, 0x00, 0x00, 0x11, 0x25, 0x00, 0x05, 0x36


//--------------------- .nv.constant0.triton_mm   --------------------------
	.section	.nv.constant0.triton_mm,"a",@progbits
	.align	4
.nv.constant0.triton_mm:
	.zero		380


//--------------------- .text.triton_mm           --------------------------
	.section	.text.triton_mm,"ax",@progbits
	.sectionflags	@"SHF_BARRIERS=1"
	.sectioninfo	@"SHI_REGISTERS=128"
	.align	128
        .global         triton_mm
        .type           triton_mm,@function
        .size           triton_mm,(.L_x_3 - triton_mm)
        .other          triton_mm,@"STO_CUDA_ENTRY STV_DEFAULT"
triton_mm:
.text.triton_mm:
[----:B------:R-:W-:-:S02]  /*0000*/  MOV R1, c[0x0][0x28] ;  /* 0x00000a0000017a02 */ /* 0x000fc40000000f00 */
[----:B------:R-:W-:-:S04]  /*0010*/  MOV R0, c[0x0][0x178] ;  /* 0x00005e0000007a02 */ /* 0x000fc80000000f00 */
[----:B------:R-:W-:-:S13]  /*0020*/  LOP3.LUT P0, RZ, R0, 0x1ffffff, RZ, 0xc0, !PT ;  /* 0x01ffffff00ff7812 */ /* 0x000fda000780c0ff */
[----:B------:R-:W-:Y:S05]  /*0030*/  @!P0 EXIT ;  /* 0x000000000000894d */ /* 0x000fea0003800000 */
[----:B------:R-:W1:Y:S01]  /*0040*/  S2R R11, SR_CTAID.X ;  /* 0x00000000000b7919 */ /* 0x000e620000002500 */
[----:B------:R-:W-:Y:S01]  /*0050*/  IADD3 R0, R0, 0x3f, RZ ;  /* 0x0000003f00007810 */ /* 0x000fe20007ffe0ff */
[----:B------:R-:W-:Y:S01]  /*0060*/  ULDC.64 UR4, c[0x0][0x118] ;  /* 0x0000460000047ab9 */ /* 0x000fe20000000a00 */
[----:B------:R-:W-:Y:S01]  /*0070*/  MOV R93, 0x4 ;  /* 0x00000004005d7802 */ /* 0x000fe20000000f00 */
[----:B------:R-:W2:Y:S01]  /*0080*/  S2R R15, SR_TID.X ;  /* 0x00000000000f7919 */ /* 0x000ea20000002100 */
[----:B------:R-:W-:Y:S01]  /*0090*/  SHF.R.S32.HI R3, RZ, 0x1f, R0 ;  /* 0x0000001fff037819 */ /* 0x000fe20000011400 */
[----:B------:R-:W-:Y:S01]  /*00a0*/  CS2R R46, SRZ ;  /* 0x00000000002e7805 */ /* 0x000fe2000001ff00 */
[----:B------:R-:W-:Y:S01]  /*00b0*/  CS2R R48, SRZ ;  /* 0x0000000000307805 */ /* 0x000fe2000001ff00 */
[----:B------:R-:W-:Y:S01]  /*00c0*/  CS2R R50, SRZ ;  /* 0x0000000000327805 */ /* 0x000fe2000001ff00 */
[----:B------:R-:W-:Y:S01]  /*00d0*/  LEA.HI R3, R3, R0, RZ, 0x6 ;  /* 0x0000000003037211 */ /* 0x000fe200078f30ff */
[----:B------:R-:W-:Y:S01]  /*00e0*/  CS2R R52, SRZ ;  /* 0x0000000000347805 */ /* 0x000fe2000001ff00 */
[----:B------:R-:W-:Y:S01]  /*00f0*/  CS2R R54, SRZ ;  /* 0x0000000000367805 */ /* 0x000fe2000001ff00 */
[----:B------:R-:W-:-:S02]  /*0100*/  UMOV UR6, URZ ;  /* 0x0000003f00067c82 */ /* 0x000fc40008000000 */
[----:B------:R-:W-:Y:S02]  /*0110*/  UMOV UR7, URZ ;  /* 0x0000003f00077c82 */ /* 0x000fe40008000000 */
[----:B------:R-:W-:Y:S02]  /*0120*/  UMOV UR8, 0x20000 ;  /* 0x0002000000087882 */ /* 0x000fe40000000000 */
[----:B------:R-:W-:Y:S01]  /*0130*/  UPLOP3.LUT UP0, UPT, UPT, UPT, UPT, 0x80, 0x0 ;  /* 0x000000000000789c */ /* 0x000fe20003f0f070 */
[----:B-1----:R-:W-:Y:S02]  /*0140*/  SHF.R.S32.HI R2, RZ, 0x1f, R11 ;  /* 0x0000001fff027819 */ /* 0x002fe4000001140b */
[----:B------:R-:W-:Y:S02]  /*0150*/  ISETP.GE.AND P1, PT, R11, RZ, PT ;  /* 0x000000ff0b00720c */ /* 0x000fe40003f26270 */
[----:B------:R-:W-:-:S04]  /*0160*/  LEA.HI R6, R2, R11, RZ, 0x5 ;  /* 0x0000000b02067211 */ /* 0x000fc800078f28ff */
[----:B------:R-:W-:Y:S02]  /*0170*/  SHF.R.S32.HI R2, RZ, 0x5, R6 ;  /* 0x00000005ff027819 */ /* 0x000fe40000011406 */
[----:B------:R-:W-:Y:S02]  /*0180*/  LOP3.LUT R6, R6, 0xffffffe0, RZ, 0xc0, !PT ;  /* 0xffffffe006067812 */ /* 0x000fe400078ec0ff */
[----:B------:R-:W-:Y:S02]  /*0190*/  SHF.L.U32 R0, R2, 0x3, RZ ;  /* 0x0000000302007819 */ /* 0x000fe400000006ff */
[----:B------:R-:W-:Y:S02]  /*01a0*/  IABS R2, c[0x0][0x178] ;  /* 0x00005e0000027a13 */ /* 0x000fe40000000000 */
[----:B------:R-:W-:Y:S02]  /*01b0*/  LEA.HI.SX32 R3, R3, -R0, 0x1a ;  /* 0x8000000003037211 */ /* 0x000fe400078fd2ff */
[----:B------:R-:W-:-:S02]  /*01c0*/  IADD3 R6, -R6, R11, RZ ;  /* 0x0000000b06067210 */ /* 0x000fc40007ffe1ff */
[----:B------:R-:W-:-:S04]  /*01d0*/  IMNMX R3, R3, 0x8, PT ;  /* 0x0000000803037817 */ /* 0x000fc80003800200 */
[-C--:B------:R-:W-:Y:S02]  /*01e0*/  IABS R13, R3.reuse ;  /* 0x00000003000d7213 */ /* 0x080fe40000000000 */
[----:B------:R-:W-:Y:S02]  /*01f0*/  IABS R10, R3 ;  /* 0x00000003000a7213 */ /* 0x000fe40000000000 */
[----:B------:R-:W1:Y:S08]  /*0200*/  I2F.RP R7, R13 ;  /* 0x0000000d00077306 */ /* 0x000e700000209400 */
[----:B-1----:R-:W1:Y:S02]  /*0210*/  MUFU.RCP R7, R7 ;  /* 0x0000000700077308 */ /* 0x002e640000001000 */
[----:B-1----:R-:W-:-:S06]  /*0220*/  IADD3 R4, R7, 0xffffffe, RZ ;  /* 0x0ffffffe07047810 */ /* 0x002fcc0007ffe0ff */
[----:B------:R-:W1:Y:S08]  /*0230*/  I2F.RP R7, R2 ;  /* 0x0000000200077306 */ /* 0x000e700000209400 */
[----:B------:R3:W4:Y:S08]  /*0240*/  F2I.FTZ.U32.TRUNC.NTZ R5, R4 ;  /* 0x0000000400057305 */ /* 0x000730000021f000 */
[----:B-1----:R-:W1:Y:S01]  /*0250*/  MUFU.RCP R7, R7 ;  /* 0x0000000700077308 */ /* 0x002e620000001000 */
[----:B---3--:R-:W-:-:S02]  /*0260*/  MOV R4, RZ ;  /* 0x000000ff00047202 */ /* 0x008fc40000000f00 */
[----:B----4-:R-:W-:-:S05]  /*0270*/  IADD3 R8, RZ, -R5, RZ ;  /* 0x80000005ff087210 */ /* 0x010fca0007ffe0ff */
[----:B------:R-:W-:Y:S01]  /*0280*/  IMAD R9, R8, R13, RZ ;  /* 0x0000000d08097224 */ /* 0x000fe200078e02ff */
[----:B------:R-:W-:-:S03]  /*0290*/  IABS R8, R11 ;  /* 0x0000000b00087213 */ /* 0x000fc60000000000 */
[----:B------:R-:W-:Y:S01]  /*02a0*/  IMAD.HI.U32 R5, R5, R9, R4 ;  /* 0x0000000905057227 */ /* 0x000fe200078e0004 */
[----:B------:R-:W-:Y:S02]  /*02b0*/  IADD3 R9, RZ, -R10, RZ ;  /* 0x8000000aff097210 */ /* 0x000fe40007ffe0ff */
[----:B------:R-:W-:Y:S02]  /*02c0*/  IABS R10, R6 ;  /* 0x00000006000a7213 */ /* 0x000fe40000000000 */
[----:B------:R-:W-:Y:S01]  /*02d0*/  LOP3.LUT R6, R6, R3, RZ, 0x3c, !PT ;  /* 0x0000000306067212 */ /* 0x000fe200078e3cff */
[----:B------:R-:W-:-:S03]  /*02e0*/  IMAD.HI.U32 R4, R5, R8, RZ ;  /* 0x0000000805047227 */ /* 0x000fc600078e00ff */
[----:B------:R-:W-:Y:S01]  /*02f0*/  ISETP.GE.AND P3, PT, R6, RZ, PT ;  /* 0x000000ff0600720c */ /* 0x000fe20003f66270 */
[-C--:B------:R-:W-:Y:S02]  /*0300*/  IMAD R4, R4, R9.reuse, R8 ;  /* 0x0000000904047224 */ /* 0x080fe400078e0208 */
[----:B------:R-:W-:Y:S01]  /*0310*/  IMAD.HI.U32 R8, R5, R10, RZ ;  /* 0x0000000a05087227 */ /* 0x000fe200078e00ff */
[----:B-1----:R-:W-:Y:S02]  /*0320*/  IADD3 R5, R7, 0xffffffe, RZ ;  /* 0x0ffffffe07057810 */ /* 0x002fe40007ffe0ff */
[C---:B------:R-:W-:Y:S01]  /*0330*/  ISETP.GT.U32.AND P0, PT, R13.reuse, R4, PT ;  /* 0x000000040d00720c */ /* 0x040fe20003f04070 */
[----:B------:R-:W-:Y:S01]  /*0340*/  IMAD R9, R8, R9, R10 ;  /* 0x0000000908097224 */ /* 0x000fe200078e020a */
[----:B------:R-:W-:Y:S02]  /*0350*/  LOP3.LUT R7, RZ, R3, RZ, 0x33, !PT ;  /* 0x00000003ff077212 */ /* 0x000fe400078e33ff */
[----:B------:R-:W1:Y:S02]  /*0360*/  F2I.FTZ.U32.TRUNC.NTZ R5, R5 ;  /* 0x0000000500057305 */ /* 0x000e64000021f000 */
[----:B------:R-:W-:-:S07]  /*0370*/  ISETP.GT.U32.AND P2, PT, R13, R9, PT ;  /* 0x000000090d00720c */ /* 0x000fce0003f44070 */
[----:B------:R-:W-:-:S04]  /*0380*/  @!P0 IADD3 R4, R4, -R13, RZ ;  /* 0x8000000d04048210 */ /* 0x000fc80007ffe0ff */
[----:B------:R-:W-:Y:S02]  /*0390*/  ISETP.GT.U32.AND P0, PT, R13, R4, PT ;  /* 0x000000040d00720c */ /* 0x000fe40003f04070 */
[----:B------:R-:W-:Y:S02]  /*03a0*/  @!P2 IADD3 R9, R9, -R13, RZ ;  /* 0x8000000d0909a210 */ /* 0x000fe40007ffe0ff */
[----:B-1----:R-:W-:Y:S02]  /*03b0*/  IADD3 R11, RZ, -R5, RZ ;  /* 0x80000005ff0b7210 */ /* 0x002fe40007ffe0ff */
[----:B------:R-:W-:-:S07]  /*03c0*/  @!P2 IADD3 R8, R8, 0x1, RZ ;  /* 0x000000010808a810 */ /* 0x000fce0007ffe0ff */
[-C--:B------:R-:W-:Y:S02]  /*03d0*/  @!P0 IADD3 R4, R4, -R13.reuse, RZ ;  /* 0x8000000d04048210 */ /* 0x080fe40007ffe0ff */
[----:B------:R-:W-:Y:S02]  /*03e0*/  ISETP.NE.AND P0, PT, R3, RZ, PT ;  /* 0x000000ff0300720c */ /* 0x000fe40003f05270 */
[----:B------:R-:W-:Y:S02]  /*03f0*/  @!P1 IADD3 R4, -R4, RZ, RZ ;  /* 0x000000ff04049210 */ /* 0x000fe40007ffe1ff */
[----:B------:R-:W-:Y:S01]  /*0400*/  ISETP.GE.U32.AND P1, PT, R9, R13, PT ;  /* 0x0000000d0900720c */ /* 0x000fe20003f26070 */
[----:B------:R-:W-:Y:S01]  /*0410*/  IMAD R9, R11, R2, RZ ;  /* 0x000000020b097224 */ /* 0x000fe200078e02ff */
[----:B------:R-:W-:Y:S02]  /*0420*/  SEL R3, R7, R4, !P0 ;  /* 0x0000000407037207 */ /* 0x000fe40004000000 */
[----:B--2---:R-:W-:-:S02]  /*0430*/  SHF.R.U32.HI R4, RZ, 0x5, R15 ;  /* 0x00000005ff047819 */ /* 0x004fc4000001160f */
[----:B------:R-:W-:Y:S02]  /*0440*/  IADD3 R14, R0, R3, RZ ;  /* 0x00000003000e7210 */ /* 0x000fe40007ffe0ff */
[----:B------:R-:W-:Y:S02]  /*0450*/  SGXT.U32 R3, R4, 0x2 ;  /* 0x000000020403781a */ /* 0x000fe40000000000 */
[----:B------:R-:W-:Y:S02]  /*0460*/  SHF.L.U32 R14, R14, 0x6, RZ ;  /* 0x000000060e0e7819 */ /* 0x000fe400000006ff */
[----:B------:R-:W-:Y:S02]  /*0470*/  MOV R4, RZ ;  /* 0x000000ff00047202 */ /* 0x000fe40000000f00 */
[C---:B------:R-:W-:Y:S02]  /*0480*/  LOP3.LUT R10, R14.reuse, R3, RZ, 0xfc, !PT ;  /* 0x000000030e0a7212 */ /* 0x040fe400078efcff */
[----:B------:R-:W-:Y:S01]  /*0490*/  LOP3.LUT R12, R14, 0x4, R3, 0xfe, !PT ;  /* 0x000000040e0c7812 */ /* 0x000fe200078efe03 */
[----:B------:R-:W-:Y:S01]  /*04a0*/  IMAD.HI.U32 R4, R5, R9, R4 ;  /* 0x0000000905047227 */ /* 0x000fe200078e0004 */
[----:B------:R-:W-:-:S02]  /*04b0*/  IABS R9, R10 ;  /* 0x0000000a00097213 */ /* 0x000fc40000000000 */
[----:B------:R-:W-:Y:S02]  /*04c0*/  IABS R11, R12 ;  /* 0x0000000c000b7213 */ /* 0x000fe40000000000 */
[----:B------:R-:W-:Y:S01]  /*04d0*/  @P1 IADD3 R8, R8, 0x1, RZ ;  /* 0x0000000108081810 */ /* 0x000fe20007ffe0ff */
[----:B------:R-:W-:Y:S01]  /*04e0*/  IMAD.HI.U32 R0, R4, R9, RZ ;  /* 0x0000000904007227 */ /* 0x000fe200078e00ff */
[----:B------:R-:W-:Y:S02]  /*04f0*/  LOP3.LUT R17, R14, 0x8, R3, 0xfe, !PT ;  /* 0x000000080e117812 */ /* 0x000fe400078efe03 */
[----:B------:R-:W-:Y:S01]  /*0500*/  @!P3 IADD3 R8, -R8, RZ, RZ ;  /* 0x000000ff0808b210 */ /* 0x000fe20007ffe1ff */
[----:B------:R-:W-:Y:S01]  /*0510*/  IMAD.HI.U32 R5, R4, R11, RZ ;  /* 0x0000000b04057227 */ /* 0x000fe200078e00ff */
[----:B------:R-:W-:Y:S02]  /*0520*/  IADD3 R0, -R0, RZ, RZ ;  /* 0x000000ff00007210 */ /* 0x000fe40007ffe1ff */
[----:B------:R-:W-:-:S02]  /*0530*/  SEL R16, R7, R8, !P0 ;  /* 0x0000000807107207 */ /* 0x000fc40004000000 */
[----:B------:R-:W-:Y:S01]  /*0540*/  IADD3 R7, -R5, RZ, RZ ;  /* 0x000000ff05077210 */ /* 0x000fe20007ffe1ff */
[----:B------:R-:W-:Y:S01]  /*0550*/  IMAD R5, R2, R0, R9 ;  /* 0x0000000002057224 */ /* 0x000fe200078e0209 */
[----:B------:R-:W-:Y:S02]  /*0560*/  LOP3.LUT R0, R14, 0xc, R3, 0xfe, !PT ;  /* 0x0000000c0e007812 */ /* 0x000fe400078efe03 */
[----:B------:R-:W-:Y:S01]  /*0570*/  IABS R13, R17 ;  /* 0x00000011000d7213 */ /* 0x000fe20000000000 */
[C---:B------:R-:W-:Y:S01]  /*0580*/  IMAD R7, R2.reuse, R7, R11 ;  /* 0x0000000702077224 */ /* 0x040fe200078e020b */
[----:B------:R-:W-:Y:S02]  /*0590*/  ISETP.GT.U32.AND P4, PT, R2, R5, PT ;  /* 0x000000050200720c */ /* 0x000fe40003f84070 */
[----:B------:R-:W-:Y:S01]  /*05a0*/  IABS R11, R0 ;  /* 0x00000000000b7213 */ /* 0x000fe20000000000 */
[----:B------:R-:W-:Y:S01]  /*05b0*/  IMAD.HI.U32 R6, R4, R13, RZ ;  /* 0x0000000d04067227 */ /* 0x000fe200078e00ff */
[----:B------:R-:W-:-:S02]  /*05c0*/  ISETP.GT.U32.AND P5, PT, R2, R7, PT ;  /* 0x000000070200720c */ /* 0x000fc40003fa4070 */
[----:B------:R-:W-:Y:S01]  /*05d0*/  ISETP.GE.AND P0, PT, R0, RZ, PT ;  /* 0x000000ff0000720c */ /* 0x000fe20003f06270 */
[----:B------:R-:W-:Y:S01]  /*05e0*/  IMAD.HI.U32 R0, R4, R11, RZ ;  /* 0x0000000b04007227 */ /* 0x000fe200078e00ff */
[----:B------:R-:W-:Y:S02]  /*05f0*/  ISETP.GE.AND P3, PT, R12, RZ, PT ;  /* 0x000000ff0c00720c */ /* 0x000fe40003f66270 */
[----:B------:R-:W-:Y:S02]  /*0600*/  LOP3.LUT R22, R14, 0x18, R3, 0xfe, !PT ;  /* 0x000000180e167812 */ /* 0x000fe400078efe03 */
[----:B------:R-:W-:Y:S02]  /*0610*/  IADD3 R12, -R0, RZ, RZ ;  /* 0x000000ff000c7210 */ /* 0x000fe40007ffe1ff */
[----:B------:R-:W-:Y:S02]  /*0620*/  @!P4 IADD3 R5, R5, -R2, RZ ;  /* 0x800000020505c210 */ /* 0x000fe40007ffe0ff */
[----:B------:R-:W-:Y:S01]  /*0630*/  IADD3 R6, -R6, RZ, RZ ;  /* 0x000000ff06067210 */ /* 0x000fe20007ffe1ff */
[----:B------:R-:W-:Y:S01]  /*0640*/  IMAD R11, R2, R12, R11 ;  /* 0x0000000c020b7224 */ /* 0x000fe200078e020b */
[----:B------:R-:W-:-:S02]  /*0650*/  @!P5 IADD3 R7, R7, -R2, RZ ;  /* 0x800000020707d210 */ /* 0x000fc40007ffe0ff */
[C---:B------:R-:W-:Y:S01]  /*0660*/  ISETP.GT.U32.AND P5, PT, R2.reuse, R5, PT ;  /* 0x000000050200720c */ /* 0x040fe20003fa4070 */
[----:B------:R-:W-:Y:S01]  /*0670*/  IMAD R9, R2, R6, R13 ;  /* 0x0000000602097224 */ /* 0x000fe200078e020d */
[--C-:B------:R-:W-:Y:S02]  /*0680*/  LOP3.LUT R18, R14, 0x10, R3.reuse, 0xfe, !PT ;  /* 0x000000100e127812 */ /* 0x100fe400078efe03 */
[----:B------:R-:W-:Y:S02]  /*0690*/  IABS R19, R22 ;  /* 0x0000001600137213 */ /* 0x000fe40000000000 */
[----:B------:R-:W-:Y:S02]  /*06a0*/  IABS R13, R18 ;  /* 0x00000012000d7213 */ /* 0x000fe40000000000 */
[----:B------:R-:W-:Y:S01]  /*06b0*/  ISETP.GE.AND P2, PT, R10, RZ, PT ;  /* 0x000000ff0a00720c */ /* 0x000fe20003f46270 */
[----:B------:R-:W-:Y:S01]  /*06c0*/  IMAD.HI.U32 R10, R4, R19, RZ ;  /* 0x00000013040a7227 */ /* 0x000fe200078e00ff */
[----:B------:R-:W-:-:S02]  /*06d0*/  LOP3.LUT R24, R14, 0x1c, R3, 0xfe, !PT ;  /* 0x0000001c0e187812 */ /* 0x000fc400078efe03 */
[----:B------:R-:W-:Y:S01]  /*06e0*/  ISETP.GT.U32.AND P6, PT, R2, R7, PT ;  /* 0x000000070200720c */ /* 0x000fe20003fc4070 */
[----:B------:R-:W-:Y:S01]  /*06f0*/  IMAD.HI.U32 R6, R4, R13, RZ ;  /* 0x0000000d04067227 */ /* 0x000fe200078e00ff */
[----:B------:R-:W-:Y:S02]  /*0700*/  @!P5 IADD3 R5, R5, -R2, RZ ;  /* 0x800000020505d210 */ /* 0x000fe40007ffe0ff */
[----:B------:R-:W-:Y:S02]  /*0710*/  ISETP.GT.U32.AND P5, PT, R2, R11, PT ;  /* 0x0000000b0200720c */ /* 0x000fe40003fa4070 */
[----:B------:R-:W-:Y:S02]  /*0720*/  IADD3 R10, -R10, RZ, RZ ;  /* 0x000000ff0a0a7210 */ /* 0x000fe40007ffe1ff */
[----:B------:R-:W-:Y:S02]  /*0730*/  IABS R21, R24 ;  /* 0x0000001800157213 */ /* 0x000fe40000000000 */
[----:B------:R-:W-:Y:S01]  /*0740*/  IADD3 R6, -R6, RZ, RZ ;  /* 0x000000ff06067210 */ /* 0x000fe20007ffe1ff */
[----:B------:R-:W-:Y:S01]  /*0750*/  IMAD R19, R2, R10, R19 ;  /* 0x0000000a02137224 */ /* 0x000fe200078e0213 */
[----:B------:R-:W-:Y:S01]  /*0760*/  LOP3.LUT R10, R14, 0x20, R3, 0xfe, !PT ;  /* 0x000000200e0a7812 */ /* 0x000fe200078efe03 */
[----:B------:R-:W-:Y:S01]  /*0770*/  IMAD.HI.U32 R0, R4, R21, RZ ;  /* 0x0000001504007227 */ /* 0x000fe200078e00ff */
[----:B------:R-:W-:-:S02]  /*0780*/  ISETP.GT.U32.AND P4, PT, R2, R9, PT ;  /* 0x000000090200720c */ /* 0x000fc40003f84070 */
[----:B------:R-:W-:Y:S01]  /*0790*/  IABS R23, R10 ;  /* 0x0000000a00177213 */ /* 0x000fe20000000000 */
[C---:B------:R-:W-:Y:S01]  /*07a0*/  IMAD R13, R2.reuse, R6, R13 ;  /* 0x00000006020d7224 */ /* 0x040fe200078e020d */
[-C--:B------:R-:W-:Y:S02]  /*07b0*/  @!P5 IADD3 R11, R11, -R2.reuse, RZ ;  /* 0x800000020b0bd210 */ /* 0x080fe40007ffe0ff */
[----:B------:R-:W-:Y:S02]  /*07c0*/  ISETP.GT.U32.AND P5, PT, R2, R19, PT ;  /* 0x000000130200720c */ /* 0x000fe40003fa4070 */
[----:B------:R-:W-:Y:S02]  /*07d0*/  IADD3 R0, -R0, RZ, RZ ;  /* 0x000000ff00007210 */ /* 0x000fe40007ffe1ff */
[----:B------:R-:W-:Y:S02]  /*07e0*/  @!P6 IADD3 R7, R7, -R2, RZ ;  /* 0x800000020707e210 */ /* 0x000fe40007ffe0ff */
[----:B------:R-:W-:Y:S01]  /*07f0*/  LOP3.LUT R20, R14, 0x14, R3, 0xfe, !PT ;  /* 0x000000140e147812 */ /* 0x000fe200078efe03 */
[C---:B------:R-:W-:Y:S01]  /*0800*/  IMAD R21, R2.reuse, R0, R21 ;  /* 0x0000000002157224 */ /* 0x040fe200078e0215 */
[----:B------:R-:W-:Y:S01]  /*0810*/  ISETP.GT.U32.AND P6, PT, R2, R13, PT ;  /* 0x0000000d0200720c */ /* 0x000fe20003fc4070 */
[----:B------:R-:W-:Y:S01]  /*0820*/  IMAD.HI.U32 R0, R4, R23, RZ ;  /* 0x0000001704007227 */ /* 0x000fe200078e00ff */
[----:B------:R-:W-:-:S02]  /*0830*/  ISETP.GE.AND P1, PT, R17, RZ, PT ;  /* 0x000000ff1100720c */ /* 0x000fc40003f26270 */
[----:B------:R-:W-:Y:S02]  /*0840*/  IABS R17, R20 ;  /* 0x0000001400117213 */ /* 0x000fe40000000000 */
[C-C-:B------:R-:W-:Y:S02]  /*0850*/  LOP3.LUT R26, R14.reuse, 0x28, R3.reuse, 0xfe, !PT ;  /* 0x000000280e1a7812 */ /* 0x140fe400078efe03 */
[----:B------:R-:W-:Y:S01]  /*0860*/  LOP3.LUT R12, R14, 0x24, R3, 0xfe, !PT ;  /* 0x000000240e0c7812 */ /* 0x000fe200078efe03 */
[----:B------:R-:W-:Y:S01]  /*0870*/  IMAD.HI.U32 R8, R4, R17, RZ ;  /* 0x0000001104087227 */ /* 0x000fe200078e00ff */
[----:B------:R-:W-:Y:S02]  /*0880*/  IABS R27, R26 ;  /* 0x0000001a001b7213 */ /* 0x000fe40000000000 */
[----:B------:R-:W-:Y:S02]  /*0890*/  IADD3 R0, -R0, RZ, RZ ;  /* 0x000000ff00007210 */ /* 0x000fe40007ffe1ff */
[----:B------:R-:W-:Y:S01]  /*08a0*/  IABS R25, R12 ;  /* 0x0000000c00197213 */ /* 0x000fe20000000000 */
[----:B------:R-:W-:Y:S01]  /*08b0*/  IMAD.HI.U32 R6, R4, R27, RZ ;  /* 0x0000001b04067227 */ /* 0x000fe200078e00ff */
[----:B------:R-:W-:-:S02]  /*08c0*/  @!P4 IADD3 R9, R9, -R2, RZ ;  /* 0x800000020909c210 */ /* 0x000fc40007ffe0ff */
[----:B------:R-:W-:Y:S01]  /*08d0*/  @!P5 IADD3 R19, R19, -R2, RZ ;  /* 0x800000021313d210 */ /* 0x000fe20007ffe0ff */
[C---:B------:R-:W-:Y:S01]  /*08e0*/  IMAD R23, R2.reuse, R0, R23 ;  /* 0x0000000002177224 */ /* 0x040fe200078e0217 */
[----:B------:R-:W-:Y:S01]  /*08f0*/  ISETP.GT.U32.AND P5, PT, R2, R11, PT ;  /* 0x0000000b0200720c */ /* 0x000fe20003fa4070 */
[----:B------:R-:W-:Y:S01]  /*0900*/  IMAD.HI.U32 R0, R4, R25, RZ ;  /* 0x0000001904007227 */ /* 0x000fe200078e00ff */
[----:B------:R-:W-:Y:S02]  /*0910*/  LOP3.LUT R28, R14, 0x2c, R3, 0xfe, !PT ;  /* 0x0000002c0e1c7812 */ /* 0x000fe400078efe03 */
[----:B------:R-:W-:Y:S02]  /*0920*/  @!P6 IADD3 R13, R13, -R2, RZ ;  /* 0x800000020d0de210 */ /* 0x000fe40007ffe0ff */
[----:B------:R-:W-:Y:S02]  /*0930*/  IADD3 R8, -R8, RZ, RZ ;  /* 0x000000ff08087210 */ /* 0x000fe40007ffe1ff */
[----:B------:R-:W-:-:S02]  /*0940*/  ISETP.GT.U32.AND P6, PT, R2, R9, PT ;  /* 0x000000090200720c */ /* 0x000fc40003fc4070 */
[----:B------:R-:W-:Y:S01]  /*0950*/  LOP3.LUT R30, R14, 0x30, R3, 0xfe, !PT ;  /* 0x000000300e1e7812 */ /* 0x000fe200078efe03 */
[----:B------:R-:W-:Y:S01]  /*0960*/  IMAD R17, R2, R8, R17 ;  /* 0x0000000802117224 */ /* 0x000fe200078e0211 */
[----:B------:R-:W-:Y:S02]  /*0970*/  IABS R29, R28 ;  /* 0x0000001c001d7213 */ /* 0x000fe40000000000 */
[----:B------:R-:W-:Y:S02]  /*0980*/  IADD3 R6, -R6, RZ, RZ ;  /* 0x000000ff06067210 */ /* 0x000fe40007ffe1ff */
[----:B------:R-:W-:Y:S02]  /*0990*/  IABS R31, R30 ;  /* 0x0000001e001f7213 */ /* 0x000fe40000000000 */
[----:B------:R-:W-:Y:S01]  /*09a0*/  IADD3 R8, -R0, RZ, RZ ;  /* 0x000000ff00087210 */ /* 0x000fe20007ffe1ff */
[----:B------:R-:W-:Y:S01]  /*09b0*/  IMAD.HI.U32 R0, R4, R29, RZ ;  /* 0x0000001d04007227 */ /* 0x000fe200078e00ff */
[----:B------:R-:W-:-:S02]  /*09c0*/  @!P3 IADD3 R7, -R7, RZ, RZ ;  /* 0x000000ff0707b210 */ /* 0x000fc40007ffe1ff */
[C---:B------:R-:W-:Y:S01]  /*09d0*/  ISETP.GT.U32.AND P3, PT, R2.reuse, R19, PT ;  /* 0x000000130200720c */ /* 0x040fe20003f64070 */
[----:B------:R-:W-:Y:S01]  /*09e0*/  IMAD R27, R2, R6, R27 ;  /* 0x00000006021b7224 */ /* 0x000fe200078e021b */
[----:B------:R-:W-:Y:S01]  /*09f0*/  @!P5 IADD3 R11, R11, -R2, RZ ;  /* 0x800000020b0bd210 */ /* 0x000fe20007ffe0ff */
[----:B------:R-:W-:Y:S01]  /*0a00*/  IMAD.HI.U32 R6, R4, R31, RZ ;  /* 0x0000001f04067227 */ /* 0x000fe200078e00ff */
[----:B------:R-:W-:Y:S02]  /*0a10*/  ISETP.GT.U32.AND P5, PT, R2, R23, PT ;  /* 0x000000170200720c */ /* 0x000fe40003fa4070 */
[----:B------:R-:W-:Y:S01]  /*0a20*/  IADD3 R0, -R0, RZ, RZ ;  /* 0x000000ff00007210 */ /* 0x000fe20007ffe1ff */
[C---:B------:R-:W-:Y:S01]  /*0a30*/  IMAD R25, R2.reuse, R8, R25 ;  /* 0x0000000802197224 */ /* 0x040fe200078e0219 */
[----:B------:R-:W-:Y:S02]  /*0a40*/  @!P6 IADD3 R9, R9, -R2, RZ ;  /* 0x800000020909e210 */ /* 0x000fe40007ffe0ff */
[C---:B------:R-:W-:Y:S01]  /*0a50*/  ISETP.GT.U32.AND P6, PT, R2.reuse, R13, PT ;  /* 0x0000000d0200720c */ /* 0x040fe20003fc4070 */
[----:B------:R-:W-:Y:S01]  /*0a60*/  IMAD R29, R2, R0, R29 ;  /* 0x00000000021d7224 */ /* 0x000fe200078e021d */
[----:B------:R-:W-:-:S02]  /*0a70*/  IADD3 R6, -R6, RZ, RZ ;  /* 0x000000ff06067210 */ /* 0x000fc40007ffe1ff */
[----:B------:R-:W-:Y:S02]  /*0a80*/  LOP3.LUT R8, R14, 0x34, R3, 0xfe, !PT ;  /* 0x000000340e087812 */ /* 0x000fe400078efe03 */
[C---:B------:R-:W-:Y:S01]  /*0a90*/  ISETP.GT.U32.AND P4, PT, R2.reuse, R17, PT ;  /* 0x000000110200720c */ /* 0x040fe20003f84070 */
[C---:B------:R-:W-:Y:S01]  /*0aa0*/  IMAD R31, R2.reuse, R6, R31 ;  /* 0x00000006021f7224 */ /* 0x040fe200078e021f */
[----:B------:R-:W-:Y:S02]  /*0ab0*/  @!P3 IADD3 R19, R19, -R2, RZ ;  /* 0x800000021313b210 */ /* 0x000fe40007ffe0ff */
[----:B------:R-:W-:Y:S02]  /*0ac0*/  IABS R33, R8 ;  /* 0x0000000800217213 */ /* 0x000fe40000000000 */
[----:B------:R-:W-:Y:S02]  /*0ad0*/  ISETP.GT.U32.AND P3, PT, R2, R29, PT ;  /* 0x0000001d0200720c */ /* 0x000fe40003f64070 */
[----:B------:R-:W-:Y:S01]  /*0ae0*/  @!P5 IADD3 R23, R23, -R2, RZ ;  /* 0x800000021717d210 */ /* 0x000fe20007ffe0ff */
[----:B------:R-:W-:Y:S01]  /*0af0*/  IMAD.HI.U32 R0, R4, R33, RZ ;  /* 0x0000002104007227 */ /* 0x000fe200078e00ff */
[----:B------:R-:W-:-:S02]  /*0b00*/  ISETP.GT.U32.AND P5, PT, R2, R31, PT ;  /* 0x0000001f0200720c */ /* 0x000fc40003fa4070 */
[----:B------:R-:W-:Y:S02]  /*0b10*/  @!P6 IADD3 R13, R13, -R2, RZ ;  /* 0x800000020d0de210 */ /* 0x000fe40007ffe0ff */
[----:B------:R-:W-:Y:S02]  /*0b20*/  ISETP.GT.U32.AND P6, PT, R2, R25, PT ;  /* 0x000000190200720c */ /* 0x000fe40003fc4070 */
[----:B------:R-:W-:Y:S02]  /*0b30*/  LOP3.LUT R6, R14, 0x38, R3, 0xfe, !PT ;  /* 0x000000380e067812 */ /* 0x000fe400078efe03 */
[----:B------:R-:W-:Y:S02]  /*0b40*/  IADD3 R0, -R0, RZ, RZ ;  /* 0x000000ff00007210 */ /* 0x000fe40007ffe1ff */
[----:B------:R-:W-:Y:S02]  /*0b50*/  IABS R35, R6 ;  /* 0x0000000600237213 */ /* 0x000fe40000000000 */
[----:B------:R-:W-:Y:S01]  /*0b60*/  @!P4 IADD3 R17, R17, -R2, RZ ;  /* 0x800000021111c210 */ /* 0x000fe20007ffe0ff */
[----:B------:R-:W-:Y:S01]  /*0b70*/  IMAD R33, R2, R0, R33 ;  /* 0x0000000002217224 */ /* 0x000fe200078e0221 */
[----:B------:R-:W-:Y:S01]  /*0b80*/  @!P3 IADD3 R29, R29, -R2, RZ ;  /* 0x800000021d1db210 */ /* 0x000fe20007ffe0ff */
[----:B------:R-:W-:Y:S01]  /*0b90*/  IMAD.HI.U32 R0, R4, R35, RZ ;  /* 0x0000002304007227 */ /* 0x000fe200078e00ff */
[----:B------:R-:W-:-:S02]  /*0ba0*/  @!P2 IADD3 R5, -R5, RZ, RZ ;  /* 0x000000ff0505a210 */ /* 0x000fc40007ffe1ff */
[C---:B------:R-:W-:Y:S02]  /*0bb0*/  ISETP.GT.U32.AND P2, PT, R2.reuse, R17, PT ;  /* 0x000000110200720c */ /* 0x040fe40003f44070 */
[-C--:B------:R-:W-:Y:S02]  /*0bc0*/  @!P5 IADD3 R31, R31, -R2.reuse, RZ ;  /* 0x800000021f1fd210 */ /* 0x080fe40007ffe0ff */
[----:B------:R-:W-:Y:S02]  /*0bd0*/  ISETP.GT.U32.AND P5, PT, R2, R29, PT ;  /* 0x0000001d0200720c */ /* 0x000fe40003fa4070 */
[----:B------:R-:W-:Y:S02]  /*0be0*/  @!P6 IADD3 R25, R25, -R2, RZ ;  /* 0x800000021919e210 */ /* 0x000fe40007ffe0ff */
[----:B------:R-:W-:Y:S02]  /*0bf0*/  ISETP.GE.AND P6, PT, R20, RZ, PT ;  /* 0x000000ff1400720c */ /* 0x000fe40003fc6270 */
[----:B------:R-:W-:-:S02]  /*0c00*/  IADD3 R0, -R0, RZ, RZ ;  /* 0x000000ff00007210 */ /* 0x000fc40007ffe1ff */
[C---:B------:R-:W-:Y:S02]  /*0c10*/  ISETP.GT.U32.AND P4, PT, R2.reuse, R21, PT ;  /* 0x000000150200720c */ /* 0x040fe40003f84070 */
[----:B------:R-:W-:Y:S01]  /*0c20*/  @!P2 IADD3 R17, R17, -R2, RZ ;  /* 0x800000021111a210 */ /* 0x000fe20007ffe0ff */
[C---:B------:R-:W-:Y:S01]  /*0c30*/  IMAD R35, R2.reuse, R0, R35 ;  /* 0x0000000002237224 */ /* 0x040fe200078e0223 */
[----:B------:R-:W-:Y:S02]  /*0c40*/  @!P1 IADD3 R9, -R9, RZ, RZ ;  /* 0x000000ff09099210 */ /* 0x000fe40007ffe1ff */
[C---:B------:R-:W-:Y:S02]  /*0c50*/  ISETP.GT.U32.AND P1, PT, R2.reuse, R23, PT ;  /* 0x000000170200720c */ /* 0x040fe40003f24070 */
[----:B------:R-:W-:Y:S02]  /*0c60*/  @!P5 IADD3 R29, R29, -R2, RZ ;  /* 0x800000021d1dd210 */ /* 0x000fe40007ffe0ff */
[----:B------:R-:W-:-:S02]  /*0c70*/  ISETP.GT.U32.AND P5, PT, R2, R35, PT ;  /* 0x000000230200720c */ /* 0x000fc40003fa4070 */
[----:B------:R-:W-:Y:S02]  /*0c80*/  @!P6 IADD3 R17, -R17, RZ, RZ ;  /* 0x000000ff1111e210 */ /* 0x000fe40007ffe1ff */
[----:B------:R-:W-:Y:S02]  /*0c90*/  ISETP.GE.AND P6, PT, R10, RZ, PT ;  /* 0x000000ff0a00720c */ /* 0x000fe40003fc6270 */
[----:B------:R-:W-:Y:S02]  /*0ca0*/  @!P4 IADD3 R21, R21, -R2, RZ ;  /* 0x800000021515c210 */ /* 0x000fe40007ffe0ff */
[----:B------:R-:W-:Y:S02]  /*0cb0*/  LOP3.LUT R10, R14, 0x3c, R3, 0xfe, !PT ;  /* 0x0000003c0e0a7812 */ /* 0x000fe400078efe03 */
[C---:B------:R-:W-:Y:S02]  /*0cc0*/  ISETP.GT.U32.AND P4, PT, R2.reuse, R21, PT ;  /* 0x000000150200720c */ /* 0x040fe40003f84070 */
[----:B------:R-:W-:-:S02]  /*0cd0*/  ISETP.GT.U32.AND P2, PT, R2, R27, PT ;  /* 0x0000001b0200720c */ /* 0x000fc40003f44070 */
[----:B------:R-:W-:Y:S02]  /*0ce0*/  IABS R37, R10 ;  /* 0x0000000a00257213 */ /* 0x000fe40000000000 */
[-C--:B------:R-:W-:Y:S02]  /*0cf0*/  @!P1 IADD3 R23, R23, -R2.reuse, RZ ;  /* 0x8000000217179210 */ /* 0x080fe40007ffe0ff */
[----:B------:R-:W-:Y:S01]  /*0d00*/  @!P5 IADD3 R35, R35, -R2, RZ ;  /* 0x800000022323d210 */ /* 0x000fe20007ffe0ff */
[----:B------:R-:W-:Y:S01]  /*0d10*/  IMAD.HI.U32 R4, R4, R37, RZ ;  /* 0x0000002504047227 */ /* 0x000fe200078e00ff */
[C---:B------:R-:W-:Y:S02]  /*0d20*/  ISETP.GT.U32.AND P1, PT, R2.reuse, R33, PT ;  /* 0x000000210200720c */ /* 0x040fe40003f24070 */
[----:B------:R-:W-:Y:S02]  /*0d30*/  @!P6 IADD3 R23, -R23, RZ, RZ ;  /* 0x000000ff1717e210 */ /* 0x000fe40007ffe1ff */
[----:B------:R-:W-:-:S02]  /*0d40*/  ISETP.GT.U32.AND P6, PT, R2, R35, PT ;  /* 0x000000230200720c */ /* 0x000fc40003fc4070 */
[----:B------:R-:W-:Y:S02]  /*0d50*/  @!P0 IADD3 R11, -R11, RZ, RZ ;  /* 0x000000ff0b0b8210 */ /* 0x000fe40007ffe1ff */
[----:B------:R-:W-:Y:S02]  /*0d60*/  ISETP.GT.U32.AND P0, PT, R2, R25, PT ;  /* 0x000000190200720c */ /* 0x000fe40003f04070 */
[----:B------:R-:W-:Y:S02]  /*0d70*/  IADD3 R4, -R4, RZ, RZ ;  /* 0x000000ff04047210 */ /* 0x000fe40007ffe1ff */
[-C--:B------:R-:W-:Y:S02]  /*0d80*/  @!P4 IADD3 R21, R21, -R2.reuse, RZ ;  /* 0x800000021515c210 */ /* 0x080fe40007ffe0ff */
[----:B------:R-:W-:Y:S01]  /*0d90*/  @!P2 IADD3 R27, R27, -R2, RZ ;  /* 0x800000021b1ba210 */ /* 0x000fe20007ffe0ff */
[----:B------:R-:W-:Y:S01]  /*0da0*/  IMAD R37, R2, R4, R37 ;  /* 0x0000000402257224 */ /* 0x000fe200078e0225 */
[----:B------:R-:W-:-:S02]  /*0db0*/  ISETP.GE.AND P4, PT, R18, RZ, PT ;  /* 0x000000ff1200720c */ /* 0x000fc40003f86270 */
[----:B------:R-:W-:Y:S02]  /*0dc0*/  ISETP.GE.AND P2, PT, R22, RZ, PT ;  /* 0x000000ff1600720c */ /* 0x000fe40003f46270 */
[-C--:B------:R-:W-:Y:S02]  /*0dd0*/  @!P1 IADD3 R33, R33, -R2.reuse, RZ ;  /* 0x8000000221219210 */ /* 0x080fe40007ffe0ff */
[-C--:B------:R-:W-:Y:S02]  /*0de0*/  @!P6 IADD3 R35, R35, -R2.reuse, RZ ;  /* 0x800000022323e210 */ /* 0x080fe40007ffe0ff */
[----:B------:R-:W-:Y:S02]  /*0df0*/  ISETP.GT.U32.AND P6, PT, R2, R37, PT ;  /* 0x000000250200720c */ /* 0x000fe40003fc4070 */
[----:B------:R-:W-:Y:S02]  /*0e00*/  @!P0 IADD3 R25, R25, -R2, RZ ;  /* 0x8000000219198210 */ /* 0x000fe40007ffe0ff */
[----:B------:R-:W-:-:S02]  /*0e10*/  ISETP.GE.AND P0, PT, R12, RZ, PT ;  /* 0x000000ff0c00720c */ /* 0x000fc40003f06270 */
[----:B------:R-:W-:Y:S02]  /*0e20*/  ISETP.GT.U32.AND P1, PT, R2, R33, PT ;  /* 0x000000210200720c */ /* 0x000fe40003f24070 */
[----:B------:R-:W-:Y:S02]  /*0e30*/  @!P4 IADD3 R13, -R13, RZ, RZ ;  /* 0x000000ff0d0dc210 */ /* 0x000fe40007ffe1ff */
[----:B------:R-:W-:Y:S02]  /*0e40*/  @!P2 IADD3 R19, -R19, RZ, RZ ;  /* 0x000000ff1313a210 */ /* 0x000fe40007ffe1ff */
[----:B------:R-:W-:Y:S02]  /*0e50*/  ISETP.GE.AND P3, PT, R24, RZ, PT ;  /* 0x000000ff1800720c */ /* 0x000fe40003f66270 */
[C---:B------:R-:W-:Y:S02]  /*0e60*/  ISETP.GT.U32.AND P4, PT, R2.reuse, R27, PT ;  /* 0x0000001b0200720c */ /* 0x040fe40003f84070 */
[----:B------:R-:W-:-:S02]  /*0e70*/  ISETP.GT.U32.AND P2, PT, R2, R31, PT ;  /* 0x0000001f0200720c */ /* 0x000fc40003f44070 */
[----:B------:R-:W-:Y:S02]  /*0e80*/  SHF.L.U32 R0, R16, 0x5, RZ ;  /* 0x0000000510007819 */ /* 0x000fe400000006ff */
[----:B------:R-:W-:Y:S02]  /*0e90*/  SHF.R.S32.HI R16, RZ, 0x1a, R16 ;  /* 0x0000001aff107819 */ /* 0x000fe40000011410 */
[----:B------:R-:W-:Y:S02]  /*0ea0*/  LOP3.LUT R39, R0, R3, RZ, 0xfc, !PT ;  /* 0x0000000300277212 */ /* 0x000fe400078efcff */
[----:B------:R-:W-:Y:S02]  /*0eb0*/  SGXT R4, R16, 0x1 ;  /* 0x000000011004781a */ /* 0x000fe40000000200 */
[C-C-:B------:R-:W-:Y:S02]  /*0ec0*/  LOP3.LUT R41, R0.reuse, 0x4, R3.reuse, 0xfe, !PT ;  /* 0x0000000400297812 */ /* 0x140fe400078efe03 */
[----:B------:R-:W-:-:S02]  /*0ed0*/  LOP3.LUT R43, R0, 0x8, R3, 0xfe, !PT ;  /* 0x00000008002b7812 */ /* 0x000fc400078efe03 */
[-C--:B------:R-:W-:Y:S02]  /*0ee0*/  @!P6 IADD3 R37, R37, -R2.reuse, RZ ;  /* 0x800000022525e210 */ /* 0x080fe40007ffe0ff */
[----:B------:R-:W-:Y:S02]  /*0ef0*/  LOP3.LUT R45, R0, 0xc, R3, 0xfe, !PT ;  /* 0x0000000c002d7812 */ /* 0x000fe400078efe03 */
[----:B------:R-:W-:Y:S02]  /*0f00*/  @!P0 IADD3 R25, -R25, RZ, RZ ;  /* 0x000000ff19198210 */ /* 0x000fe40007ffe1ff */
[----:B------:R-:W-:Y:S02]  /*0f10*/  @!P1 IADD3 R33, R33, -R2, RZ ;  /* 0x8000000221219210 */ /* 0x000fe40007ffe0ff */
[----:B------:R-:W-:Y:S02]  /*0f20*/  ISETP.GE.AND P5, PT, R8, RZ, PT ;  /* 0x000000ff0800720c */ /* 0x000fe40003fa6270 */
[----:B------:R-:W-:-:S02]  /*0f30*/  ISETP.GE.AND P0, PT, R6, RZ, PT ;  /* 0x000000ff0600720c */ /* 0x000fc40003f06270 */
[----:B------:R-:W-:Y:S02]  /*0f40*/  ISETP.GE.AND P1, PT, R10, RZ, PT ;  /* 0x000000ff0a00720c */ /* 0x000fe40003f26270 */
[C---:B------:R-:W-:Y:S02]  /*0f50*/  LEA.HI R6, R4.reuse, R39, RZ, 0x7 ;  /* 0x0000002704067211 */ /* 0x040fe400078f38ff */
[C---:B------:R-:W-:Y:S02]  /*0f60*/  LEA.HI R8, R4.reuse, R41, RZ, 0x7 ;  /* 0x0000002904087211 */ /* 0x040fe400078f38ff */
[----:B------:R-:W-:Y:S02]  /*0f70*/  LEA.HI R10, R4, R43, RZ, 0x7 ;  /* 0x0000002b040a7211 */ /* 0x000fe400078f38ff */
[----:B------:R-:W-:Y:S02]  /*0f80*/  ISETP.GT.U32.AND P6, PT, R2, R37, PT ;  /* 0x000000250200720c */ /* 0x000fe40003fc4070 */
[----:B------:R-:W-:-:S02]  /*0f90*/  LEA.HI R12, R4, R45, RZ, 0x7 ;  /* 0x0000002d040c7211 */ /* 0x000fc400078f38ff */
[-C--:B------:R-:W-:Y:S02]  /*0fa0*/  @!P4 IADD3 R27, R27, -R2.reuse, RZ ;  /* 0x800000021b1bc210 */ /* 0x080fe40007ffe0ff */
[----:B------:R-:W-:Y:S02]  /*0fb0*/  @!P2 IADD3 R31, R31, -R2, RZ ;  /* 0x800000021f1fa210 */ /* 0x000fe40007ffe0ff */
[----:B------:R-:W-:Y:S02]  /*0fc0*/  @!P3 IADD3 R21, -R21, RZ, RZ ;  /* 0x000000ff1515b210 */ /* 0x000fe40007ffe1ff */
[----:B------:R-:W-:Y:S02]  /*0fd0*/  ISETP.GE.AND P4, PT, R26, RZ, PT ;  /* 0x000000ff1a00720c */ /* 0x000fe40003f86270 */
[----:B------:R-:W-:Y:S02]  /*0fe0*/  ISETP.GE.AND P2, PT, R28, RZ, PT ;  /* 0x000000ff1c00720c */ /* 0x000fe40003f46270 */
[----:B------:R-:W-:-:S02]  /*0ff0*/  ISETP.GE.AND P3, PT, R30, RZ, PT ;  /* 0x000000ff1e00720c */ /* 0x000fc40003f66270 */
[----:B------:R-:W-:Y:S02]  /*1000*/  LOP3.LUT R6, R6, 0xffff80, RZ, 0xc0, !PT ;  /* 0x00ffff8006067812 */ /* 0x000fe400078ec0ff */
[----:B------:R-:W-:Y:S02]  /*1010*/  LOP3.LUT R8, R8, 0xffff80, RZ, 0xc0, !PT ;  /* 0x00ffff8008087812 */ /* 0x000fe400078ec0ff */
[----:B------:R-:W-:Y:S02]  /*1020*/  LOP3.LUT R10, R10, 0xffff80, RZ, 0xc0, !PT ;  /* 0x00ffff800a0a7812 */ /* 0x000fe400078ec0ff */
[----:B------:R-:W-:Y:S02]  /*1030*/  LOP3.LUT R12, R12, 0xffff80, RZ, 0xc0, !PT ;  /* 0x00ffff800c0c7812 */ /* 0x000fe400078ec0ff */
[----:B------:R-:W-:Y:S02]  /*1040*/  IADD3 R20, R39, -R6, RZ ;  /* 0x8000000627147210 */ /* 0x000fe40007ffe0ff */
[----:B------:R-:W-:-:S02]  /*1050*/  IADD3 R22, R41, -R8, RZ ;  /* 0x8000000829167210 */ /* 0x000fc40007ffe0ff */
[----:B------:R-:W-:Y:S02]  /*1060*/  IADD3 R26, R43, -R10, RZ ;  /* 0x8000000a2b1a7210 */ /* 0x000fe40007ffe0ff */
[----:B------:R-:W-:Y:S02]  /*1070*/  IADD3 R28, R45, -R12, RZ ;  /* 0x8000000c2d1c7210 */ /* 0x000fe40007ffe0ff */
[C-C-:B------:R-:W-:Y:S02]  /*1080*/  LOP3.LUT R39, R0.reuse, 0x10, R3.reuse, 0xfe, !PT ;  /* 0x0000001000277812 */ /* 0x140fe400078efe03 */
[C-C-:B------:R-:W-:Y:S02]  /*1090*/  LOP3.LUT R41, R0.reuse, 0x14, R3.reuse, 0xfe, !PT ;  /* 0x0000001400297812 */ /* 0x140fe400078efe03 */
[C-C-:B------:R-:W-:Y:S02]  /*10a0*/  LOP3.LUT R43, R0.reuse, 0x18, R3.reuse, 0xfe, !PT ;  /* 0x00000018002b7812 */ /* 0x140fe400078efe03 */
[----:B------:R-:W-:-:S02]  /*10b0*/  LOP3.LUT R45, R0, 0x1c, R3, 0xfe, !PT ;  /* 0x0000001c002d7812 */ /* 0x000fc400078efe03 */
[C---:B------:R-:W-:Y:S02]  /*10c0*/  LEA.HI R6, R4.reuse, R39, RZ, 0x7 ;  /* 0x0000002704067211 */ /* 0x040fe400078f38ff */
[C---:B------:R-:W-:Y:S02]  /*10d0*/  LEA.HI R8, R4.reuse, R41, RZ, 0x7 ;  /* 0x0000002904087211 */ /* 0x040fe400078f38ff */
[C---:B------:R-:W-:Y:S02]  /*10e0*/  LEA.HI R10, R4.reuse, R43, RZ, 0x7 ;  /* 0x0000002b040a7211 */ /* 0x040fe400078f38ff */
[----:B------:R-:W-:Y:S02]  /*10f0*/  @!P6 IADD3 R37, R37, -R2, RZ ;  /* 0x800000022525e210 */ /* 0x000fe40007ffe0ff */
[----:B------:R-:W-:Y:S02]  /*1100*/  LEA.HI R4, R4, R45, RZ, 0x7 ;  /* 0x0000002d04047211 */ /* 0x000fe400078f38ff */
[----:B------:R-:W-:-:S02]  /*1110*/  ISETP.NE.AND P6, PT, RZ, c[0x0][0x178], PT ;  /* 0x00005e00ff007a0c */ /* 0x000fc40003fc5270 */
[----:B------:R-:W-:Y:S02]  /*1120*/  LOP3.LUT R2, RZ, c[0x0][0x178], RZ, 0x33, !PT ;  /* 0x00005e00ff027a12 */ /* 0x000fe400078e33ff */
[----:B------:R-:W-:Y:S02]  /*1130*/  SHF.L.U32 R24, R15, 0x2, RZ ;  /* 0x000000020f187819 */ /* 0x000fe400000006ff */
[----:B------:R-:W-:Y:S02]  /*1140*/  @!P4 IADD3 R27, -R27, RZ, RZ ;  /* 0x000000ff1b1bc210 */ /* 0x000fe40007ffe1ff */
[----:B------:R-:W-:Y:S02]  /*1150*/  @!P2 IADD3 R29, -R29, RZ, RZ ;  /* 0x000000ff1d1da210 */ /* 0x000fe40007ffe1ff */
[----:B------:R-:W-:Y:S02]  /*1160*/  @!P3 IADD3 R31, -R31, RZ, RZ ;  /* 0x000000ff1f1fb210 */ /* 0x000fe40007ffe1ff */
[----:B------:R-:W-:-:S02]  /*1170*/  @!P5 IADD3 R33, -R33, RZ, RZ ;  /* 0x000000ff2121d210 */ /* 0x000fc40007ffe1ff */
[----:B------:R-:W-:Y:S02]  /*1180*/  @!P0 IADD3 R35, -R35, RZ, RZ ;  /* 0x000000ff23238210 */ /* 0x000fe40007ffe1ff */
[----:B------:R-:W-:Y:S02]  /*1190*/  @!P1 IADD3 R37, -R37, RZ, RZ ;  /* 0x000000ff25259210 */ /* 0x000fe40007ffe1ff */
[----:B------:R-:W-:Y:S02]  /*11a0*/  LOP3.LUT R4, R4, 0xffff80, RZ, 0xc0, !PT ;  /* 0x00ffff8004047812 */ /* 0x000fe400078ec0ff */
[----:B------:R-:W-:Y:S02]  /*11b0*/  SEL R108, R2, R21, !P6 ;  /* 0x00000015026c7207 */ /* 0x000fe40007000000 */
[----:B------:R-:W-:Y:S02]  /*11c0*/  LOP3.LUT R6, R6, 0xffff80, RZ, 0xc0, !PT ;  /* 0x00ffff8006067812 */ /* 0x000fe400078ec0ff */
[----:B------:R-:W-:-:S02]  /*11d0*/  SEL R122, R2, R5, !P6 ;  /* 0x00000005027a7207 */ /* 0x000fc40007000000 */
[----:B------:R-:W-:Y:S02]  /*11e0*/  LOP3.LUT R21, R24, 0x7c, RZ, 0xc0, !PT ;  /* 0x0000007c18157812 */ /* 0x000fe400078ec0ff */
[C---:B------:R-:W-:Y:S02]  /*11f0*/  SEL R120, R2.reuse, R7, !P6 ;  /* 0x0000000702787207 */ /* 0x040fe40007000000 */
[C---:B------:R-:W-:Y:S02]  /*1200*/  SEL R118, R2.reuse, R9, !P6 ;  /* 0x0000000902767207 */ /* 0x040fe40007000000 */
[C---:B------:R-:W-:Y:S02]  /*1210*/  SEL R116, R2.reuse, R11, !P6 ;  /* 0x0000000b02747207 */ /* 0x040fe40007000000 */
[C---:B------:R-:W-:Y:S02]  /*1220*/  SEL R114, R2.reuse, R13, !P6 ;  /* 0x0000000d02727207 */ /* 0x040fe40007000000 */
[----:B------:R-:W-:-:S02]  /*1230*/  SEL R112, R2, R17, !P6 ;  /* 0x0000001102707207 */ /* 0x000fc40007000000 */
[C---:B------:R-:W-:Y:S02]  /*1240*/  SEL R110, R2.reuse, R19, !P6 ;  /* 0x00000013026e7207 */ /* 0x040fe40007000000 */
[C---:B------:R-:W-:Y:S02]  /*1250*/  SEL R106, R2.reuse, R23, !P6 ;  /* 0x00000017026a7207 */ /* 0x040fe40007000000 */
[C---:B------:R-:W-:Y:S02]  /*1260*/  SEL R104, R2.reuse, R25, !P6 ;  /* 0x0000001902687207 */ /* 0x040fe40007000000 */
[C---:B------:R-:W-:Y:S02]  /*1270*/  SEL R102, R2.reuse, R27, !P6 ;  /* 0x0000001b02667207 */ /* 0x040fe40007000000 */
[C---:B------:R-:W-:Y:S02]  /*1280*/  SEL R100, R2.reuse, R29, !P6 ;  /* 0x0000001d02647207 */ /* 0x040fe40007000000 */
[----:B------:R-:W-:-:S02]  /*1290*/  SEL R98, R2, R31, !P6 ;  /* 0x0000001f02627207 */ /* 0x000fc40007000000 */
[C---:B------:R-:W-:Y:S02]  /*12a0*/  SEL R96, R2.reuse, R33, !P6 ;  /* 0x0000002102607207 */ /* 0x040fe40007000000 */
[C---:B------:R-:W-:Y:S02]  /*12b0*/  SEL R94, R2.reuse, R35, !P6 ;  /* 0x00000023025e7207 */ /* 0x040fe40007000000 */
[----:B------:R-:W-:Y:S02]  /*12c0*/  SEL R37, R2, R37, !P6 ;  /* 0x0000002502257207 */ /* 0x000fe40007000000 */
[----:B------:R-:W-:Y:S02]  /*12d0*/  LOP3.LUT R8, R8, 0xffff80, RZ, 0xc0, !PT ;  /* 0x00ffff8008087812 */ /* 0x000fe400078ec0ff */
[----:B------:R-:W-:Y:S02]  /*12e0*/  LOP3.LUT R10, R10, 0xffff80, RZ, 0xc0, !PT ;  /* 0x00ffff800a0a7812 */ /* 0x000fe400078ec0ff */
[----:B------:R-:W-:-:S02]  /*12f0*/  IADD3 R36, R45, -R4, RZ ;  /* 0x800000042d247210 */ /* 0x000fc40007ffe0ff */
[C---:B------:R-:W-:Y:S01]  /*1300*/  LOP3.LUT R2, R3.reuse, 0x4, RZ, 0xfc, !PT ;  /* 0x0000000403027812 */ /* 0x040fe200078efcff */
[----:B------:R-:W-:Y:S01]  /*1310*/  CS2R R44, SRZ ;  /* 0x00000000002c7805 */ /* 0x000fe2000001ff00 */
[----:B------:R-:W-:Y:S02]  /*1320*/  LOP3.LUT R4, R3, 0x8, RZ, 0xfc, !PT ;  /* 0x0000000803047812 */ /* 0x000fe400078efcff */
[----:B------:R-:W-:Y:S02]  /*1330*/  IADD3 R30, R39, -R6, RZ ;  /* 0x80000006271e7210 */ /* 0x000fe40007ffe0ff */
[C---:B------:R-:W-:Y:S02]  /*1340*/  LOP3.LUT R5, R3.reuse, 0xc, RZ, 0xfc, !PT ;  /* 0x0000000c03057812 */ /* 0x040fe400078efcff */
[----:B------:R-:W-:Y:S02]  /*1350*/  LOP3.LUT R7, R3, 0x14, RZ, 0xfc, !PT ;  /* 0x0000001403077812 */ /* 0x000fe400078efcff */
[----:B------:R-:W-:-:S02]  /*1360*/  LEA R122, R122, R21, 0x8 ;  /* 0x000000157a7a7211 */ /* 0x000fc400078e40ff */
[C---:B------:R-:W-:Y:S02]  /*1370*/  LOP3.LUT R6, R3.reuse, 0x10, RZ, 0xfc, !PT ;  /* 0x0000001003067812 */ /* 0x040fe400078efcff */
[C---:B------:R-:W-:Y:S01]  /*1380*/  LOP3.LUT R11, R3.reuse, 0x24, RZ, 0xfc, !PT ;  /* 0x00000024030b7812 */ /* 0x040fe200078efcff */
[----:B------:R-:W-:Y:S01]  /*1390*/  IMAD.WIDE R122, R122, R93, c[0x0][0x160] ;  /* 0x000058007a7a7625 */ /* 0x000fe200078e025d */
[-C--:B------:R-:W-:Y:S02]  /*13a0*/  LEA R73, R3, R21.reuse, 0x7 ;  /* 0x0000001503497211 */ /* 0x080fe400078e38ff */
[----:B------:R-:W-:Y:S02]  /*13b0*/  LEA R120, R120, R21, 0x8 ;  /* 0x0000001578787211 */ /* 0x000fe400078e40ff */
[----:B------:R-:W-:Y:S02]  /*13c0*/  IADD3 R32, R41, -R8, RZ ;  /* 0x8000000829207210 */ /* 0x000fe40007ffe0ff */
[----:B------:R-:W-:Y:S01]  /*13d0*/  IADD3 R34, R43, -R10, RZ ;  /* 0x8000000a2b227210 */ /* 0x000fe20007ffe0ff */
[----:B------:R-:W-:Y:S01]  /*13e0*/  IMAD.WIDE R120, R120, R93, c[0x0][0x160] ;  /* 0x0000580078787625 */ /* 0x000fe200078e025d */
[----:B------:R-:W-:-:S02]  /*13f0*/  LOP3.LUT R17, R3, 0x34, RZ, 0xfc, !PT ;  /* 0x0000003403117812 */ /* 0x000fc400078efcff */
[C---:B------:R-:W-:Y:S02]  /*1400*/  LOP3.LUT R19, R3.reuse, 0x3c, RZ, 0xfc, !PT ;  /* 0x0000003c03137812 */ /* 0x040fe400078efcff */
[-C--:B------:R-:W-:Y:S02]  /*1410*/  LEA R2, R2, R21.reuse, 0x7 ;  /* 0x0000001502027211 */ /* 0x080fe400078e38ff */
[----:B------:R-:W-:Y:S02]  /*1420*/  LEA R118, R118, R21, 0x8 ;  /* 0x0000001576767211 */ /* 0x000fe400078e40ff */
[C---:B------:R-:W-:Y:S02]  /*1430*/  LOP3.LUT R8, R3.reuse, 0x18, RZ, 0xfc, !PT ;  /* 0x0000001803087812 */ /* 0x040fe400078efcff */
[C---:B------:R-:W-:Y:S01]  /*1440*/  LOP3.LUT R9, R3.reuse, 0x1c, RZ, 0xfc, !PT ;  /* 0x0000001c03097812 */ /* 0x040fe200078efcff */
[----:B------:R-:W-:Y:S01]  /*1450*/  IMAD.WIDE R118, R118, R93, c[0x0][0x160] ;  /* 0x0000580076767625 */ /* 0x000fe200078e025d */
[----:B------:R-:W-:-:S02]  /*1460*/  LOP3.LUT R10, R3, 0x20, RZ, 0xfc, !PT ;  /* 0x00000020030a7812 */ /* 0x000fc400078efcff */
[C---:B------:R-:W-:Y:S02]  /*1470*/  LOP3.LUT R12, R3.reuse, 0x28, RZ, 0xfc, !PT ;  /* 0x00000028030c7812 */ /* 0x040fe400078efcff */
[C---:B------:R-:W-:Y:S02]  /*1480*/  LOP3.LUT R13, R3.reuse, 0x2c, RZ, 0xfc, !PT ;  /* 0x0000002c030d7812 */ /* 0x040fe400078efcff */
[C---:B------:R-:W-:Y:S02]  /*1490*/  LOP3.LUT R16, R3.reuse, 0x30, RZ, 0xfc, !PT ;  /* 0x0000003003107812 */ /* 0x040fe400078efcff */
[----:B------:R-:W-:Y:S02]  /*14a0*/  LOP3.LUT R18, R3, 0x38, RZ, 0xfc, !PT ;  /* 0x0000003803127812 */ /* 0x000fe400078efcff */
[-C--:B------:R-:W-:Y:S02]  /*14b0*/  LEA R4, R4, R21.reuse, 0x7 ;  /* 0x0000001504047211 */ /* 0x080fe400078e38ff */
[----:B------:R-:W-:-:S02]  /*14c0*/  LEA R116, R116, R21, 0x8 ;  /* 0x0000001574747211 */ /* 0x000fc400078e40ff */
[-C--:B------:R-:W-:Y:S02]  /*14d0*/  LEA R5, R5, R21.reuse, 0x7 ;  /* 0x0000001505057211 */ /* 0x080fe400078e38ff */
[----:B------:R-:W-:Y:S01]  /*14e0*/  LEA R3, R7, R21, 0x7 ;  /* 0x0000001507037211 */ /* 0x000fe200078e38ff */
[----:B------:R-:W-:Y:S01]  /*14f0*/  IMAD.WIDE R116, R116, R93, c[0x0][0x160] ;  /* 0x0000580074747625 */ /* 0x000fe200078e025d */
[-C--:B------:R-:W-:Y:S02]  /*1500*/  LEA R114, R114, R21.reuse, 0x8 ;  /* 0x0000001572727211 */ /* 0x080fe400078e40ff */
[-C--:B------:R-:W-:Y:S02]  /*1510*/  LEA R6, R6, R21.reuse, 0x7 ;  /* 0x0000001506067211 */ /* 0x080fe400078e38ff */
[----:B------:R-:W-:Y:S01]  /*1520*/  LEA R7, R11, R21, 0x7 ;  /* 0x000000150b077211 */ /* 0x000fe200078e38ff */
[----:B------:R-:W-:Y:S01]  /*1530*/  IMAD.WIDE R114, R114, R93, c[0x0][0x160] ;  /* 0x0000580072727625 */ /* 0x000fe200078e025d */
[----:B------:R-:W-:-:S02]  /*1540*/  LEA R112, R112, R21, 0x8 ;  /* 0x0000001570707211 */ /* 0x000fc400078e40ff */
[----:B------:R-:W-:Y:S02]  /*1550*/  SHF.L.U32 R73, R73, 0x2, RZ ;  /* 0x0000000249497819 */ /* 0x000fe400000006ff */
[----:B------:R-:W-:Y:S01]  /*1560*/  LEA R11, R17, R21, 0x7 ;  /* 0x00000015110b7211 */ /* 0x000fe200078e38ff */
[----:B------:R-:W-:Y:S01]  /*1570*/  IMAD.WIDE R112, R112, R93, c[0x0][0x160] ;  /* 0x0000580070707625 */ /* 0x000fe200078e025d */
[-C--:B------:R-:W-:Y:S01]  /*1580*/  LEA R23, R19, R21.reuse, 0x7 ;  /* 0x0000001513177211 */ /* 0x080fe200078e38ff */
[----:B------:R1:W-:Y:S01]  /*1590*/  LDGSTS.E.BYPASS.128 [R73], [R122.64] ;  /* 0x000000007a497fae */ /* 0x0003e2000b901c44 */
[-C--:B------:R-:W-:Y:S02]  /*15a0*/  LEA R110, R110, R21.reuse, 0x8 ;  /* 0x000000156e6e7211 */ /* 0x080fe400078e40ff */
[----:B------:R-:W-:Y:S02]  /*15b0*/  SHF.L.U32 R72, R2, 0x2, RZ ;  /* 0x0000000202487819 */ /* 0x000fe400000006ff */
[----:B------:R-:W-:Y:S01]  /*15c0*/  LEA R8, R8, R21, 0x7 ;  /* 0x0000001508087211 */ /* 0x000fe200078e38ff */
[----:B------:R-:W-:Y:S01]  /*15d0*/  IMAD.WIDE R110, R110, R93, c[0x0][0x160] ;  /* 0x000058006e6e7625 */ /* 0x000fe200078e025d */
[-C--:B------:R-:W-:Y:S01]  /*15e0*/  LEA R17, R18, R21.reuse, 0x7 ;  /* 0x0000001512117211 */ /* 0x080fe200078e38ff */
[----:B------:R1:W-:Y:S01]  /*15f0*/  LDGSTS.E.BYPASS.128 [R72], [R120.64] ;  /* 0x0000000078487fae */ /* 0x0003e2000b901c44 */
[----:B------:R-:W-:-:S02]  /*1600*/  LEA R108, R108, R21, 0x8 ;  /* 0x000000156c6c7211 */ /* 0x000fc400078e40ff */
[----:B------:R-:W-:Y:S02]  /*1610*/  SHF.L.U32 R19, R4, 0x2, RZ ;  /* 0x0000000204137819 */ /* 0x000fe400000006ff */
[----:B------:R-:W-:Y:S01]  /*1620*/  LEA R9, R9, R21, 0x7 ;  /* 0x0000001509097211 */ /* 0x000fe200078e38ff */
[----:B------:R-:W-:Y:S01]  /*1630*/  IMAD.WIDE R108, R108, R93, c[0x0][0x160] ;  /* 0x000058006c6c7625 */ /* 0x000fe200078e025d */
[-C--:B------:R-:W-:Y:S01]  /*1640*/  LEA R106, R106, R21.reuse, 0x8 ;  /* 0x000000156a6a7211 */ /* 0x080fe200078e40ff */
[----:B------:R1:W-:Y:S01]  /*1650*/  LDGSTS.E.BYPASS.128 [R19], [R118.64] ;  /* 0x0000000076137fae */ /* 0x0003e2000b901c44 */
[----:B------:R-:W-:Y:S02]  /*1660*/  SHF.L.U32 R18, R5, 0x2, RZ ;  /* 0x0000000205127819 */ /* 0x000fe400000006ff */
[----:B------:R-:W-:Y:S01]  /*1670*/  LEA R10, R10, R21, 0x7 ;  /* 0x000000150a0a7211 */ /* 0x000fe200078e38ff */
[----:B------:R-:W-:Y:S01]  /*1680*/  IMAD.WIDE R106, R106, R93, c[0x0][0x160] ;  /* 0x000058006a6a7625 */ /* 0x000fe200078e025d */
[----:B------:R-:W-:Y:S01]  /*1690*/  LEA R104, R104, R21, 0x8 ;  /* 0x0000001568687211 */ /* 0x000fe200078e40ff */
[----:B------:R1:W-:Y:S01]  /*16a0*/  LDGSTS.E.BYPASS.128 [R18], [R116.64] ;  /* 0x0000000074127fae */ /* 0x0003e2000b901c44 */
[----:B------:R-:W-:-:S02]  /*16b0*/  SHF.L.U32 R2, R6, 0x2, RZ ;  /* 0x0000000206027819 */ /* 0x000fc400000006ff */
[----:B------:R-:W-:Y:S01]  /*16c0*/  LEA R102, R102, R21, 0x8 ;  /* 0x0000001566667211 */ /* 0x000fe200078e40ff */
[----:B------:R-:W-:Y:S01]  /*16d0*/  IMAD.WIDE R104, R104, R93, c[0x0][0x160] ;  /* 0x0000580068687625 */ /* 0x000fe200078e025d */
[----:B------:R-:W-:Y:S01]  /*16e0*/  SHF.L.U32 R3, R3, 0x2, RZ ;  /* 0x0000000203037819 */ /* 0x000fe200000006ff */
[----:B------:R1:W-:Y:S01]  /*16f0*/  LDGSTS.E.BYPASS.128 [R2], [R114.64] ;  /* 0x0000000072027fae */ /* 0x0003e2000b901c44 */
        /* <DEDUP_REMOVED lines=12> */
[-C--:B------:R-:W-:Y:S01]  /*17c0*/  LEA R96, R96, R21.reuse, 0x8 ;  /* 0x0000001560607211 */ /* 0x080fe200078e40ff */
[----:B------:R1:W-:Y:S01]  /*17d0*/  LDGSTS.E.BYPASS.128 [R5], [R108.64] ;  /* 0x000000006c057fae */ /* 0x0003e2000b901c44 */
[----:B------:R-:W-:Y:S02]  /*17e0*/  SHF.L.U32 R6, R10, 0x2, RZ ;  /* 0x000000020a067819 */ /* 0x000fe400000006ff */
[----:B------:R-:W-:Y:S01]  /*17f0*/  LEA R20, R20, R21, 0x8 ;  /* 0x0000001514147211 */ /* 0x000fe200078e40ff */
[----:B------:R-:W-:Y:S01]  /*1800*/  IMAD.WIDE R96, R96, R93, c[0x0][0x160] ;  /* 0x0000580060607625 */ /* 0x000fe200078e025d */
[-C--:B------:R-:W-:Y:S01]  /*1810*/  LEA R22, R22, R21.reuse, 0x8 ;  /* 0x0000001516167211 */ /* 0x080fe200078e40ff */
[----:B------:R1:W-:Y:S01]  /*1820*/  LDGSTS.E.BYPASS.128 [R6], [R106.64] ;  /* 0x000000006a067fae */ /* 0x0003e2000b901c44 */
[----:B------:R-:W-:Y:S01]  /*1830*/  LEA R26, R26, R21, 0x8 ;  /* 0x000000151a1a7211 */ /* 0x000fe200078e40ff */
[----:B------:R-:W-:Y:S01]  /*1840*/  IMAD.WIDE R90, R20, R93, c[0x0][0x168] ;  /* 0x00005a00145a7625 */ /* 0x000fe200078e025d */
[----:B------:R-:W-:-:S02]  /*1850*/  LEA R28, R28, R21, 0x8 ;  /* 0x000000151c1c7211 */ /* 0x000fc400078e40ff */
[----:B------:R-:W-:Y:S01]  /*1860*/  LEA R30, R30, R21, 0x8 ;  /* 0x000000151e1e7211 */ /* 0x000fe200078e40ff */
[----:B------:R-:W-:Y:S01]  /*1870*/  IMAD.WIDE R88, R22, R93, c[0x0][0x168] ;  /* 0x00005a0016587625 */ /* 0x000fe200078e025d */
[-C--:B------:R-:W-:Y:S02]  /*1880*/  LEA R32, R32, R21.reuse, 0x8 ;  /* 0x0000001520207211 */ /* 0x080fe400078e40ff */
[----:B------:R-:W-:Y:S01]  /*1890*/  LEA R34, R34, R21, 0x8 ;  /* 0x0000001522227211 */ /* 0x000fe200078e40ff */
[----:B------:R-:W-:Y:S01]  /*18a0*/  IMAD.WIDE R86, R26, R93, c[0x0][0x168] ;  /* 0x00005a001a567625 */ /* 0x000fe200078e025d */
[-C--:B------:R-:W-:Y:S02]  /*18b0*/  LEA R36, R36, R21.reuse, 0x8 ;  /* 0x0000001524247211 */ /* 0x080fe400078e40ff */
[----:B------:R-:W-:Y:S01]  /*18c0*/  LEA R94, R94, R21, 0x8 ;  /* 0x000000155e5e7211 */ /* 0x000fe200078e40ff */
[----:B------:R-:W-:Y:S01]  /*18d0*/  IMAD.WIDE R84, R28, R93, c[0x0][0x168] ;  /* 0x00005a001c547625 */ /* 0x000fe200078e025d */
[----:B------:R-:W-:-:S02]  /*18e0*/  SHF.L.U32 R7, R7, 0x2, RZ ;  /* 0x0000000207077819 */ /* 0x000fc400000006ff */
[----:B------:R-:W-:Y:S01]  /*18f0*/  LEA R37, R37, R21, 0x8 ;  /* 0x0000001525257211 */ /* 0x000fe200078e40ff */
[-C--:B------:R-:W-:Y:S01]  /*1900*/  IMAD.WIDE R82, R30, R93.reuse, c[0x0][0x168] ;  /* 0x00005a001e527625 */ /* 0x080fe200078e025d */
[----:B------:R-:W-:Y:S01]  /*1910*/  SHF.L.U32 R8, R12, 0x2, RZ ;  /* 0x000000020c087819 */ /* 0x000fe200000006ff */
[----:B------:R1:W-:Y:S01]  /*1920*/  LDGSTS.E.BYPASS.128 [R7], [R104.64] ;  /* 0x0000000068077fae */ /* 0x0003e2000b901c44 */
[----:B------:R-:W-:Y:S01]  /*1930*/  SHF.L.U32 R9, R13, 0x2, RZ ;  /* 0x000000020d097819 */ /* 0x000fe200000006ff */
        /* <DEDUP_REMOVED lines=9> */
[----:B------:R-:W-:Y:S01]  /*19d0*/  SHF.R.U32.HI R17, RZ, 0x3, R15 ;  /* 0x00000003ff117819 */ /* 0x000fe2000001160f */
[----:B------:R1:W-:Y:S01]  /*19e0*/  LDGSTS.E.BYPASS.128 [R10], [R98.64] ;  /* 0x00000000620a7fae */ /* 0x0003e2000b901c44 */
[----:B------:R-:W-:Y:S01]  /*19f0*/  MOV R16, 0x3 ;  /* 0x0000000300107802 */ /* 0x000fe20000000f00 */
[-C--:B------:R-:W-:Y:S01]  /*1a00*/  IMAD.WIDE R94, R94, R93.reuse, c[0x0][0x160] ;  /* 0x000058005e5e7625 */ /* 0x080fe200078e025d */
[----:B------:R-:W-:Y:S01]  /*1a10*/  SGXT.U32 R17, R17, 0x4 ;  /* 0x000000041111781a */ /* 0x000fe20000000000 */
[----:B------:R1:W-:Y:S01]  /*1a20*/  LDGSTS.E.BYPASS.128 [R11], [R96.64] ;  /* 0x00000000600b7fae */ /* 0x0003e2000b901c44 */
[----:B------:R-:W-:Y:S01]  /*1a30*/  CS2R R20, SRZ ;  /* 0x0000000000147805 */ /* 0x000fe2000001ff00 */
[----:B------:R-:W-:Y:S01]  /*1a40*/  IMAD.WIDE R92, R37, R93, c[0x0][0x160] ;  /* 0x00005800255c7625 */ /* 0x000fe200078e025d */
[----:B------:R-:W-:Y:S01]  /*1a50*/  LOP3.LUT R14, R14, R17, RZ, 0xfc, !PT ;  /* 0x000000110e0e7212 */ /* 0x000fe200078efcff */
[----:B------:R1:W-:Y:S01]  /*1a60*/  LDGSTS.E.BYPASS.128 [R12], [R94.64] ;  /* 0x000000005e0c7fae */ /* 0x0003e2000b901c44 */
[----:B------:R-:W-:Y:S01]  /*1a70*/  SHF.L.U32 R17, R15, 0x6, RZ ;  /* 0x000000060f117819 */ /* 0x000fe200000006ff */
[----:B------:R-:W-:Y:S01]  /*1a80*/  CS2R R22, SRZ ;  /* 0x0000000000167805 */ /* 0x000fe2000001ff00 */
[----:B------:R-:W-:Y:S01]  /*1a90*/  LOP3.LUT R15, R24, 0x1c, RZ, 0xc0, !PT ;  /* 0x0000001c180f7812 */ /* 0x000fe200078ec0ff */
[----:B------:R1:W-:Y:S01]  /*1aa0*/  LDGSTS.E.BYPASS.128 [R13], [R92.64] ;  /* 0x000000005c0d7fae */ /* 0x0003e2000b901c44 */
[----:B------:R-:W-:-:S03]  /*1ab0*/  LOP3.LUT R17, R17, 0x7e00, RZ, 0xc0, !PT ;  /* 0x00007e0011117812 */ /* 0x000fc600078ec0ff */
[----:B------:R-:W0:Y:S04]  /*1ac0*/  LDGDEPBAR ;  /* 0x00000000000079af */ /* 0x000e280000000000 */
[----:B------:R1:W-:Y:S04]  /*1ad0*/  LDGSTS.E.BYPASS.128 [R73+0x20000], [R90.64] ;  /* 0x200000005a497fae */ /* 0x0003e8000b901c44 */
[----:B------:R1:W-:Y:S04]  /*1ae0*/  LDGSTS.E.BYPASS.128 [R72+0x20000], [R88.64] ;  /* 0x2000000058487fae */ /* 0x0003e8000b901c44 */
[----:B------:R1:W-:Y:S04]  /*1af0*/  LDGSTS.E.BYPASS.128 [R19+0x20000], [R86.64] ;  /* 0x2000000056137fae */ /* 0x0003e8000b901c44 */
[----:B------:R1:W-:Y:S04]  /*1b00*/  LDGSTS.E.BYPASS.128 [R18+0x20000], [R84.64] ;  /* 0x2000000054127fae */ /* 0x0003e8000b901c44 */
[----:B------:R1:W-:Y:S04]  /*1b10*/  LDGSTS.E.BYPASS.128 [R2+0x20000], [R82.64] ;  /* 0x2000000052027fae */ /* 0x0003e8000b901c44 */
[----:B------:R1:W-:Y:S04]  /*1b20*/  LDGSTS.E.BYPASS.128 [R3+0x20000], [R80.64] ;  /* 0x2000000050037fae */ /* 0x0003e8000b901c44 */
[----:B------:R1:W-:Y:S04]  /*1b30*/  LDGSTS.E.BYPASS.128 [R4+0x20000], [R78.64] ;  /* 0x200000004e047fae */ /* 0x0003e8000b901c44 */
[----:B------:R1:W-:Y:S04]  /*1b40*/  LDGSTS.E.BYPASS.128 [R5+0x20000], [R76.64] ;  /* 0x200000004c057fae */ /* 0x0003e8000b901c44 */
[----:B------:R-:W0:Y:S04]  /*1b50*/  LDGDEPBAR ;  /* 0x00000000000079af */ /* 0x000e280000000000 */
[----:B------:R-:W-:Y:S06]  /*1b60*/  BAR.SYNC 0x0 ;  /* 0x0000000000007b1d */ /* 0x000fec0000000000 */
[----:B------:R-:W-:Y:S01]  /*1b70*/  @!PT LDS RZ, [RZ] ;  /* 0x00000000fffff984 */ /* 0x000fe20000000800 */
[----:B------:R-:W-:Y:S01]  /*1b80*/  @!PT LDS RZ, [RZ] ;  /* 0x00000000fffff984 */ /* 0x000fe20000000800 */
[----:B------:R-:W-:Y:S01]  /*1b90*/  @!PT LDS RZ, [RZ] ;  /* 0x00000000fffff984 */ /* 0x000fe20000000800 */
[----:B------:R1:W-:Y:S04]  /*1ba0*/  LDGSTS.E.BYPASS.128 [R73+0x8000], [R122.64+0x200] ;  /* 0x080002007a497fae */ /* 0x0003e8000b901c44 */
        /* <DEDUP_REMOVED lines=15> */
[----:B------:R-:W0:Y:S04]  /*1ca0*/  LDGDEPBAR ;  /* 0x00000000000079af */ /* 0x000e280000000000 */
        /* <DEDUP_REMOVED lines=9> */
[----:B------:R-:W-:Y:S06]  /*1d40*/  BAR.SYNC 0x0 ;  /* 0x0000000000007b1d */ /* 0x000fec0000000000 */
[----:B------:R-:W-:Y:S01]  /*1d50*/  @!PT LDS RZ, [RZ] ;  /* 0x00000000fffff984 */ /* 0x000fe20000000800 */
[----:B------:R-:W-:Y:S01]  /*1d60*/  @!PT LDS RZ, [RZ] ;  /* 0x00000000fffff984 */ /* 0x000fe20000000800 */
[----:B------:R-:W-:Y:S01]  /*1d70*/  @!PT LDS RZ, [RZ] ;  /* 0x00000000fffff984 */ /* 0x000fe20000000800 */
[----:B------:R1:W-:Y:S04]  /*1d80*/  LDGSTS.E.BYPASS.128 [R73+0x10000], [R122.64+0x400], !PT ;  /* 0x100004007a497fae */ /* 0x0003e8000f901c44 */
        /* <DEDUP_REMOVED lines=15> */
[----:B------:R-:W0:Y:S04]  /*1e80*/  LDGDEPBAR ;  /* 0x00000000000079af */ /* 0x000e280000000000 */
        /* <DEDUP_REMOVED lines=37> */
[----:B------:R1:W-:Y:S01]  /*20e0*/  LDGSTS.E.BYPASS.128 [R5+0x2c000], [R76.64+0x600], !PT ;  /* 0x2c0006004c057fae */ /* 0x0003e2000f901c44 */
[----:B------:R-:W-:-:S02]  /*20f0*/  UMOV UR4, URZ ;  /* 0x0000003f00047c82 */ /* 0x000fc40008000000 */
[----:B------:R-:W-:Y:S01]  /*2100*/  UMOV UR5, URZ ;  /* 0x0000003f00057c82 */ /* 0x000fe20008000000 */
[----:B------:R-:W0:Y:S01]  /*2110*/  LDGDEPBAR ;  /* 0x00000000000079af */ /* 0x000e220000000000 */
[----:B------:R-:W-:-:S04]  /*2120*/  DEPBAR.LE SB0, 0x6 ;  /* 0x000081800000791a */ /* 0x000fc80000000000 */
[----:B-1----:R-:W-:Y:S06]  /*2130*/  BAR.SYNC 0x0 ;  /* 0x0000000000007b1d */ /* 0x002fec0000000000 */
.L_x_1:
[----:B------:R-:W-:Y:S01]  /*2140*/  LEA R74, R15, UR8, 0x9 ;  /* 0x000000080f4a7c11 */ /* 0x000fe2000f8e48ff */
[----:B------:R-:W-:Y:S01]  /*2150*/  LDS.128 R36, [R17.X4+UR4+0x200] ;  /* 0x0002000411247984 */ /* 0x000fe20008004c00 */
[----:B------:R-:W-:Y:S01]  /*2160*/  IADD3 R16, R16, 0x1, RZ ;  /* 0x0000000110107810 */ /* 0x000fe20007ffe0ff */
[----:B------:R-:W-:Y:S02]  /*2170*/  ULDC.64 UR10, c[0x0][0x118] ;  /* 0x00004600000a7ab9 */ /* 0x000fe40000000a00 */
[----:B------:R-:W1:Y:S01]  /*2180*/  LDS.128 R60, [R74] ;  /* 0x000000004a3c7984 */ /* 0x000e620000000c00 */
[C---:B------:R-:W-:Y:S01]  /*2190*/  ISETP.GE.AND P0, PT, R16.reuse, 0x4, PT ;  /* 0x000000041000780c */ /* 0x040fe20003f06270 */
[----:B------:R-:W-:Y:S02]  /*21a0*/  UIADD3 UR5, UR5, 0x1, URZ ;  /* 0x0000000105057890 */ /* 0x000fe4000fffe03f */
[----:B------:R-:W2:Y:S01]  /*21b0*/  LDS.128 R32, [R17.X4+UR4+0x400] ;  /* 0x0004000411207984 */ /* 0x000ea20008004c00 */
[----:B------:R-:W-:Y:S01]  /*21c0*/  SEL R16, R16, RZ, !P0 ;  /* 0x000000ff10107207 */ /* 0x000fe20004000000 */
[----:B------:R-:W-:-:S02]  /*21d0*/  UISETP.GE.AND UP1, UPT, UR5, 0x4, UPT ;  /* 0x000000040500788c */ /* 0x000fc4000bf26270 */
[----:B------:R-:W3:Y:S02]  /*21e0*/  LDS.128 R28, [R17.X4+UR4+0x600] ;  /* 0x00060004111c7984 */ /* 0x000ee40008004c00 */
[----:B------:R-:W-:Y:S02]  /*21f0*/  USEL UR5, UR5, URZ, !UP1 ;  /* 0x0000003f05057287 */ /* 0x000fe4000c800000 */
[----:B------:R-:W4:Y:S02]  /*2200*/  LDS.128 R40, [R17.X4+UR4] ;  /* 0x0000000411287984 */ /* 0x000f240008004c00 */
[----:B------:R-:W-:Y:S02]  /*2210*/  ULEA UR8, UR5, 0x20000, 0xe ;  /* 0x0002000005087891 */ /* 0x000fe4000f8e703f */
[----:B------:R-:W4:Y:S04]  /*2220*/  LDS.128 R64, [R74+0x200] ;  /* 0x000200004a407984 */ /* 0x000f280000000c00 */
[----:B------:R-:W4:Y:S04]  /*2230*/  LDS.128 R56, [R74+0x400] ;  /* 0x000400004a387984 */ /* 0x000f280000000c00 */
[----:B------:R-:W4:Y:S01]  /*2240*/  LDS.128 R24, [R74+0x600] ;  /* 0x000600004a187984 */ /* 0x000f220000000c00 */
[-C--:B-1----:R-:W-:Y:S01]  /*2250*/  FFMA R48, R36, R60.reuse, R48 ;  /* 0x0000003c24307223 */ /* 0x082fe20000000030 */
[----:B--2---:R-:W-:-:S03]  /*2260*/  FFMA R44, R32, R60, R44 ;  /* 0x0000003c202c7223 */ /* 0x004fc6000000002c */
[-C--:B------:R-:W-:Y:S01]  /*2270*/  FFMA R69, R37, R61.reuse, R48 ;  /* 0x0000003d25457223 */ /* 0x080fe20000000030 */
[-C--:B---3--:R-:W-:Y:S01]  /*2280*/  FFMA R20, R28, R60.reuse, R20 ;  /* 0x0000003c1c147223 */ /* 0x088fe20000000014 */
[-C--:B------:R-:W-:Y:S01]  /*2290*/  FFMA R71, R33, R61.reuse, R44 ;  /* 0x0000003d21477223 */ /* 0x080fe2000000002c */
[----:B----4-:R-:W-:Y:S02]  /*22a0*/  FFMA R52, R40, R60, R52 ;  /* 0x0000003c28347223 */ /* 0x010fe40000000034 */
[-C--:B------:R-:W-:Y:S01]  /*22b0*/  FFMA R125, R29, R61.reuse, R20 ;  /* 0x0000003d1d7d7223 */ /* 0x080fe20000000014 */
[----:B------:R-:W-:Y:S01]  /*22c0*/  FFMA R60, R34, R62, R71 ;  /* 0x0000003e223c7223 */ /* 0x000fe20000000047 */
[-C--:B------:R-:W-:Y:S01]  /*22d0*/  FFMA R20, R40, R64.reuse, R53 ;  /* 0x0000004028147223 */ /* 0x080fe20000000035 */
[-C--:B------:R-:W-:Y:S01]  /*22e0*/  FFMA R44, R36, R64.reuse, R49 ;  /* 0x00000040242c7223 */ /* 0x080fe20000000031 */
[-C--:B------:R-:W-:Y:S01]  /*22f0*/  FFMA R48, R32, R64.reuse, R45 ;  /* 0x0000004020307223 */ /* 0x080fe2000000002d */
[C---:B------:R-:W-:Y:S01]  /*2300*/  FFMA R75, R41.reuse, R61, R52 ;  /* 0x0000003d294b7223 */ /* 0x040fe20000000034 */
[----:B------:R-:W-:Y:S01]  /*2310*/  FFMA R64, R28, R64, R21 ;  /* 0x000000401c407223 */ /* 0x000fe20000000015 */
[-C--:B------:R-:W-:Y:S01]  /*2320*/  FFMA R21, R41, R65.reuse, R20 ;  /* 0x0000004129157223 */ /* 0x080fe20000000014 */
[-C--:B------:R-:W-:Y:S01]  /*2330*/  FFMA R45, R37, R65.reuse, R44 ;  /* 0x00000041252d7223 */ /* 0x080fe2000000002c */
[-C--:B------:R-:W-:Y:S01]  /*2340*/  FFMA R49, R33, R65.reuse, R48 ;  /* 0x0000004121317223 */ /* 0x080fe20000000030 */
[-C--:B------:R-:W-:Y:S01]  /*2350*/  FFMA R50, R36, R56.reuse, R50 ;  /* 0x0000003824327223 */ /* 0x080fe20000000032 */
[-C--:B------:R-:W-:Y:S01]  /*2360*/  FFMA R46, R32, R56.reuse, R46 ;  /* 0x00000038202e7223 */ /* 0x080fe2000000002e */
[-C--:B------:R-:W-:Y:S01]  /*2370*/  FFMA R54, R40, R56.reuse, R54 ;  /* 0x0000003828367223 */ /* 0x080fe20000000036 */
[----:B------:R-:W-:Y:S01]  /*2380*/  FFMA R22, R28, R56, R22 ;  /* 0x000000381c167223 */ /* 0x000fe20000000016 */
[-C--:B------:R-:W-:Y:S01]  /*2390*/  FFMA R75, R42, R62.reuse, R75 ;  /* 0x0000003e2a4b7223 */ /* 0x080fe2000000004b */
[-C--:B------:R-:W-:Y:S01]  /*23a0*/  FFMA R61, R38, R62.reuse, R69 ;  /* 0x0000003e263d7223 */ /* 0x080fe20000000045 */
[----:B------:R-:W-:Y:S01]  /*23b0*/  FFMA R53, R29, R65, R64 ;  /* 0x000000411d357223 */ /* 0x000fe20000000040 */
[----:B------:R-:W-:Y:S01]  /*23c0*/  FFMA R62, R30, R62, R125 ;  /* 0x0000003e1e3e7223 */ /* 0x000fe2000000007d */
[-C--:B------:R-:W-:Y:S01]  /*23d0*/  FFMA R124, R42, R66.reuse, R21 ;  /* 0x000000422a7c7223 */ /* 0x080fe20000000015 */
[-C--:B------:R-:W-:Y:S01]  /*23e0*/  FFMA R65, R38, R66.reuse, R45 ;  /* 0x0000004226417223 */ /* 0x080fe2000000002d */
[----:B------:R-:W-:Y:S01]  /*23f0*/  FFMA R64, R34, R66, R49 ;  /* 0x0000004222407223 */ /* 0x000fe20000000031 */
[-C--:B------:R-:W-:Y:S01]  /*2400*/  FFMA R21, R37, R57.reuse, R50 ;  /* 0x0000003925157223 */ /* 0x080fe20000000032 */
        /* <DEDUP_REMOVED lines=10> */
[C---:B------:R-:W-:Y:S01]  /*24b0*/  FFMA R58, R30.reuse, R58, R49 ;  /* 0x0000003a1e3a7223 */ /* 0x040fe20000000031 */
[-C--:B------:R-:W-:Y:S01]  /*24c0*/  FFMA R41, R41, R25.reuse, R40 ;  /* 0x0000001929297223 */ /* 0x080fe20000000028 */
[-C--:B------:R-:W-:Y:S01]  /*24d0*/  FFMA R37, R37, R25.reuse, R36 ;  /* 0x0000001925257223 */ /* 0x080fe20000000024 */
[-C--:B------:R-:W-:Y:S01]  /*24e0*/  FFMA R33, R33, R25.reuse, R32 ;  /* 0x0000001921217223 */ /* 0x080fe20000000020 */
[----:B------:R-:W-:Y:S01]  /*24f0*/  FFMA R66, R30, R66, R53 ;  /* 0x000000421e427223 */ /* 0x000fe20000000035 */
[----:B------:R-:W-:Y:S01]  /*2500*/  FFMA R25, R29, R25, R24 ;  /* 0x000000191d197223 */ /* 0x000fe20000000018 */
[----:B------:R-:W-:Y:S01]  /*2510*/  LDS.128 R68, [R17.X4+UR4+0x10] ;  /* 0x0000100411447984 */ /* 0x000fe20008004c00 */
[-C--:B------:R-:W-:Y:S01]  /*2520*/  FFMA R42, R42, R26.reuse, R41 ;  /* 0x0000001a2a2a7223 */ /* 0x080fe20000000029 */
[-C--:B------:R-:W-:Y:S01]  /*2530*/  FFMA R38, R38, R26.reuse, R37 ;  /* 0x0000001a26267223 */ /* 0x080fe20000000025 */
[-C--:B------:R-:W-:Y:S01]  /*2540*/  FFMA R34, R34, R26.reuse, R33 ;  /* 0x0000001a22227223 */ /* 0x080fe20000000021 */
[----:B------:R-:W1:Y:S01]  /*2550*/  LDS.128 R44, [R74+0x210] ;  /* 0x000210004a2c7984 */ /* 0x000e620000000c00 */
[----:B------:R-:W-:Y:S01]  /*2560*/  FFMA R26, R30, R26, R25 ;  /* 0x0000001a1e1a7223 */ /* 0x000fe20000000019 */
[-C--:B------:R-:W-:Y:S01]  /*2570*/  FFMA R30, R39, R67.reuse, R65 ;  /* 0x00000043271e7223 */ /* 0x080fe20000000041 */
[-C--:B------:R-:W-:Y:S01]  /*2580*/  FFMA R29, R35, R67.reuse, R64 ;  /* 0x00000043231d7223 */ /* 0x080fe20000000040 */
[----:B------:R-:W2:Y:S01]  /*2590*/  LDS.128 R48, [R74+0x610] ;  /* 0x000610004a307984 */ /* 0x000ea20000000c00 */
[-C--:B------:R-:W-:Y:S01]  /*25a0*/  FFMA R124, R43, R67.reuse, R124 ;  /* 0x000000432b7c7223 */ /* 0x080fe2000000007c */
[----:B------:R-:W-:Y:S01]  /*25b0*/  FFMA R28, R31, R67, R66 ;  /* 0x000000431f1c7223 */ /* 0x000fe20000000042 */
[-C--:B------:R-:W-:Y:S01]  /*25c0*/  FFMA R36, R39, R59.reuse, R57 ;  /* 0x0000003b27247223 */ /* 0x080fe20000000039 */
[----:B------:R-:W3:Y:S01]  /*25d0*/  LDS.128 R20, [R74+0x10] ;  /* 0x000010004a147984 */ /* 0x000ee20000000c00 */
[-C--:B------:R-:W-:Y:S01]  /*25e0*/  FFMA R33, R35, R59.reuse, R56 ;  /* 0x0000003b23217223 */ /* 0x080fe20000000038 */
[-C--:B------:R-:W-:Y:S01]  /*25f0*/  FFMA R125, R43, R59.reuse, R125 ;  /* 0x0000003b2b7d7223 */ /* 0x080fe2000000007d */
[----:B------:R-:W-:Y:S01]  /*2600*/  FFMA R32, R31, R59, R58 ;  /* 0x0000003b1f207223 */ /* 0x000fe2000000003a */
[----:B------:R-:W4:Y:S01]  /*2610*/  LDS.128 R52, [R74+0x410] ;  /* 0x000410004a347984 */ /* 0x000f220000000c00 */
[-C--:B------:R-:W-:Y:S01]  /*2620*/  FFMA R75, R43, R63.reuse, R75 ;  /* 0x0000003f2b4b7223 */ /* 0x080fe2000000004b */
[-C--:B------:R-:W-:Y:S01]  /*2630*/  FFMA R61, R39, R63.reuse, R61 ;  /* 0x0000003f273d7223 */ /* 0x080fe2000000003d */
[----:B------:R-:W-:Y:S01]  /*2640*/  FFMA R62, R31, R63, R62 ;  /* 0x0000003f1f3e7223 */ /* 0x000fe2000000003e */
[----:B------:R-:W4:Y:S01]  /*2650*/  LDS.128 R64, [R17.X4+UR4+0x210] ;  /* 0x0002100411407984 */ /* 0x000f220008004c00 */
[-C--:B------:R-:W-:Y:S01]  /*2660*/  FFMA R43, R43, R27.reuse, R42 ;  /* 0x0000001b2b2b7223 */ /* 0x080fe2000000002a */
[-C--:B------:R-:W-:Y:S01]  /*2670*/  FFMA R39, R39, R27.reuse, R38 ;  /* 0x0000001b27277223 */ /* 0x080fe20000000026 */
[-C--:B------:R-:W-:Y:S01]  /*2680*/  FFMA R34, R35, R27.reuse, R34 ;  /* 0x0000001b23227223 */ /* 0x080fe20000000022 */
[----:B------:R-:W4:Y:S01]  /*2690*/  LDS.128 R56, [R17.X4+UR4+0x410] ;  /* 0x0004100411387984 */ /* 0x000f220008004c00 */
[----:B------:R-:W-:Y:S01]  /*26a0*/  FFMA R31, R31, R27, R26 ;  /* 0x0000001b1f1f7223 */ /* 0x000fe2000000001a */
[----:B------:R-:W-:-:S02]  /*26b0*/  FFMA R60, R35, R63, R60 ;  /* 0x0000003f233c7223 */ /* 0x000fc4000000003c */
[----:B------:R-:W4:Y:S01]  /*26c0*/  LDS.128 R24, [R17.X4+UR4+0x610] ;  /* 0x0006100411187984 */ /* 0x000f220008004c00 */
[C---:B-1----:R-:W-:Y:S01]  /*26d0*/  FFMA R124, R68.reuse, R44, R124 ;  /* 0x0000002c447c7223 */ /* 0x042fe2000000007c */
[----:B--2---:R-:W-:-:S03]  /*26e0*/  FFMA R40, R68, R48, R43 ;  /* 0x0000003044287223 */ /* 0x004fc6000000002b */
[C---:B------:R-:W-:Y:S01]  /*26f0*/  FFMA R41, R69.reuse, R45, R124 ;  /* 0x0000002d45297223 */ /* 0x040fe2000000007c */
[C---:B---3--:R-:W-:Y:S01]  /*2700*/  FFMA R38, R68.reuse, R20, R75 ;  /* 0x0000001444267223 */ /* 0x048fe2000000004b */
[C---:B------:R-:W-:Y:S01]  /*2710*/  FFMA R35, R69.reuse, R49, R40 ;  /* 0x0000003145237223 */ /* 0x040fe20000000028 */
[----:B----4-:R-:W-:Y:S02]  /*2720*/  FFMA R68, R68, R52, R125 ;  /* 0x0000003444447223 */ /* 0x010fe4000000007d */
[C---:B------:R-:W-:Y:S02]  /*2730*/  FFMA R75, R69.reuse, R21, R38 ;  /* 0x00000015454b7223 */ /* 0x040fe40000000026 */
[----:B------:R-:W-:Y:S01]  /*2740*/  FFMA R37, R69, R53, R68 ;  /* 0x0000003545257223 */ /* 0x000fe20000000044 */
[C---:B------:R-:W-:Y:S01]  /*2750*/  FFMA R38, R64.reuse, R20, R61 ;  /* 0x0000001440267223 */ /* 0x040fe2000000003d */
[C---:B------:R-:W-:Y:S01]  /*2760*/  FFMA R30, R64.reuse, R44, R30 ;  /* 0x0000002c401e7223 */ /* 0x040fe2000000001e */
[C---:B------:R-:W-:Y:S01]  /*2770*/  FFMA R36, R64.reuse, R52, R36 ;  /* 0x0000003440247223 */ /* 0x040fe20000000024 */
        /* <DEDUP_REMOVED lines=23> */
[----:B------:R-:W-:Y:S01]  /*28f0*/  FFMA R32, R24, R52, R32 ;  /* 0x0000003418207223 */ /* 0x000fe20000000020 */
[C---:B------:R-:W-:Y:S01]  /*2900*/  FFMA R124, R58.reuse, R22, R37 ;  /* 0x000000163a7c7223 */ /* 0x040fe20000000025 */
[C---:B------:R-:W-:Y:S01]  /*2910*/  FFMA R56, R58.reuse, R46, R35 ;  /* 0x0000002e3a387223 */ /* 0x040fe20000000023 */
[C---:B------:R-:W-:Y:S01]  /*2920*/  FFMA R57, R58.reuse, R54, R33 ;  /* 0x000000363a397223 */ /* 0x040fe20000000021 */
[----:B------:R-:W-:Y:S01]  /*2930*/  FFMA R58, R58, R50, R29 ;  /* 0x000000323a3a7223 */ /* 0x000fe2000000001d */
[----:B------:R-:W-:Y:S01]  /*2940*/  FFMA R24, R24, R48, R31 ;  /* 0x0000003018187223 */ /* 0x000fe2000000001f */
[C---:B------:R-:W-:Y:S01]  /*2950*/  FFMA R21, R25.reuse, R21, R62 ;  /* 0x0000001519157223 */ /* 0x040fe2000000003e */
[C---:B------:R-:W-:Y:S01]  /*2960*/  FFMA R45, R25.reuse, R45, R28 ;  /* 0x0000002d192d7223 */ /* 0x040fe2000000001c */
[C---:B------:R-:W-:Y:S01]  /*2970*/  FFMA R53, R25.reuse, R53, R32 ;  /* 0x0000003519357223 */ /* 0x040fe20000000020 */
[----:B------:R-:W-:Y:S01]  /*2980*/  LDS.128 R60, [R17.X4+UR4+0x20] ;  /* 0x00002004113c7984 */ /* 0x000fe20008004c00 */
[----:B------:R-:W-:Y:S01]  /*2990*/  FFMA R25, R25, R49, R24 ;  /* 0x0000003119197223 */ /* 0x000fe20000000018 */
[C---:B------:R-:W-:Y:S01]  /*29a0*/  FFMA R22, R26.reuse, R22, R21 ;  /* 0x000000161a167223 */ /* 0x040fe20000000015 */
[C---:B------:R-:W-:Y:S01]  /*29b0*/  FFMA R24, R26.reuse, R46, R45 ;  /* 0x0000002e1a187223 */ /* 0x040fe2000000002d */
[----:B------:R-:W1:Y:S01]  /*29c0*/  LDS.128 R40, [R74+0x220] ;  /* 0x000220004a287984 */ /* 0x000e620000000c00 */
[C---:B------:R-:W-:Y:S01]  /*29d0*/  FFMA R20, R67.reuse, R51, R66 ;  /* 0x0000003343147223 */ /* 0x040fe20000000042 */
[C---:B------:R-:W-:Y:S01]  /*29e0*/  FFMA R21, R67.reuse, R55, R64 ;  /* 0x0000003743157223 */ /* 0x040fe20000000040 */
[C---:B------:R-:W-:Y:S01]  /*29f0*/  FFMA R46, R67.reuse, R47, R65 ;  /* 0x0000002f432e7223 */ /* 0x040fe20000000041 */
[----:B------:R-:W2:Y:S01]  /*2a00*/  LDS.128 R36, [R74+0x420] ;  /* 0x000420004a247984 */ /* 0x000ea20000000c00 */
[----:B------:R-:W-:Y:S01]  /*2a10*/  FFMA R125, R67, R23, R125 ;  /* 0x00000017437d7223 */ /* 0x000fe2000000007d */
[C---:B------:R-:W-:Y:S01]  /*2a20*/  FFMA R54, R26.reuse, R54, R53 ;  /* 0x000000361a367223 */ /* 0x040fe20000000035 */
[----:B------:R-:W-:Y:S01]  /*2a30*/  FFMA R26, R26, R50, R25 ;  /* 0x000000321a1a7223 */ /* 0x000fe20000000019 */
[----:B------:R-:W3:Y:S01]  /*2a40*/  LDS.128 R28, [R74+0x20] ;  /* 0x000020004a1c7984 */ /* 0x000ee20000000c00 */
[C---:B------:R-:W-:Y:S01]  /*2a50*/  FFMA R44, R59.reuse, R51, R58 ;  /* 0x000000333b2c7223 */ /* 0x040fe2000000003a */
[C---:B------:R-:W-:Y:S01]  /*2a60*/  FFMA R45, R59.reuse, R55, R57 ;  /* 0x000000373b2d7223 */ /* 0x040fe20000000039 */
[C---:B------:R-:W-:Y:S01]  /*2a70*/  FFMA R48, R59.reuse, R47, R56 ;  /* 0x0000002f3b307223 */ /* 0x040fe20000000038 */
[----:B------:R-:W4:Y:S01]  /*2a80*/  LDS.128 R32, [R74+0x620] ;  /* 0x000620004a207984 */ /* 0x000f220000000c00 */
[----:B------:R-:W-:Y:S01]  /*2a90*/  FFMA R124, R59, R23, R124 ;  /* 0x000000173b7c7223 */ /* 0x000fe2000000007c */
[C---:B------:R-:W-:Y:S01]  /*2aa0*/  FFMA R69, R71.reuse, R47, R69 ;  /* 0x0000002f47457223 */ /* 0x040fe20000000045 */
[C---:B------:R-:W-:Y:S01]  /*2ab0*/  FFMA R68, R71.reuse, R51, R68 ;  /* 0x0000003347447223 */ /* 0x040fe20000000044 */
[----:B------:R-:W4:Y:S01]  /*2ac0*/  LDS.128 R64, [R17.X4+UR4+0x220] ;  /* 0x0002200411407984 */ /* 0x000f220008004c00 */
[----:B------:R-:W-:Y:S01]  /*2ad0*/  FFMA R70, R71, R55, R70 ;  /* 0x0000003747467223 */ /* 0x000fe20000000046 */
[C---:B------:R-:W-:Y:S01]  /*2ae0*/  FFMA R51, R27.reuse, R51, R26 ;  /* 0x000000331b337223 */ /* 0x040fe2000000001a */
[C---:B------:R-:W-:Y:S01]  /*2af0*/  FFMA R55, R27.reuse, R55, R54 ;  /* 0x000000371b377223 */ /* 0x040fe20000000036 */
[----:B------:R-:W4:Y:S01]  /*2b00*/  LDS.128 R56, [R17.X4+UR4+0x420] ;  /* 0x0004200411387984 */ /* 0x000f220008004c00 */
[C---:B------:R-:W-:Y:S01]  /*2b10*/  FFMA R47, R27.reuse, R47, R24 ;  /* 0x0000002f1b2f7223 */ /* 0x040fe20000000018 */
[-C--:B------:R-:W-:Y:S01]  /*2b20*/  FFMA R22, R27, R23.reuse, R22 ;  /* 0x000000171b167223 */ /* 0x080fe20000000016 */
[----:B------:R-:W-:Y:S01]  /*2b30*/  FFMA R75, R71, R23, R75 ;  /* 0x00000017474b7223 */ /* 0x000fe2000000004b */
[----:B------:R-:W4:Y:S01]  /*2b40*/  LDS.128 R24, [R17.X4+UR4+0x620] ;  /* 0x0006200411187984 */ /* 0x000f220008004c00 */
[C---:B-1----:R-:W-:Y:S01]  /*2b50*/  FFMA R52, R60.reuse, R40, R69 ;  /* 0x000000283c347223 */ /* 0x042fe20000000045 */
[----:B--2---:R-:W-:-:S03]  /*2b60*/  FFMA R70, R60, R36, R70 ;  /* 0x000000243c467223 */ /* 0x004fc60000000046 */
[C---:B------:R-:W-:Y:S01]  /*2b70*/  FFMA R53, R61.reuse, R41, R52 ;  /* 0x000000293d357223 */ /* 0x040fe20000000034 */
[C---:B---3--:R-:W-:Y:S01]  /*2b80*/  FFMA R50, R60.reuse, R28, R75 ;  /* 0x0000001c3c327223 */ /* 0x048fe2000000004b */
[C---:B------:R-:W-:Y:S01]  /*2b90*/  FFMA R49, R61.reuse, R37, R70 ;  /* 0x000000253d317223 */ /* 0x040fe20000000046 */
[----:B----4-:R-:W-:Y:S02]  /*2ba0*/  FFMA R68, R60, R32, R68 ;  /* 0x000000203c447223 */ /* 0x010fe40000000044 */
[C---:B------:R-:W-:Y:S01]  /*2bb0*/  FFMA R75, R61.reuse, R29, R50 ;  /* 0x0000001d3d4b7223 */ /* 0x040fe20000000032 */
[----:B------:R-:W-:Y:S01]  /*2bc0*/  FFMA R60, R62, R38, R49 ;  /* 0x000000263e3c7223 */ /* 0x000fe20000000031 */
        /* <DEDUP_REMOVED lines=36> */
[----:B------:R-:W-:Y:S01]  /*2e10*/  LDS.128 R68, [R17.X4+UR4+0x30] ;  /* 0x0000300411447984 */ /* 0x000fe20008004c00 */
[C---:B------:R-:W-:Y:S01]  /*2e20*/  FFMA R30, R26.reuse, R30, R29 ;  /* 0x0000001e1a1e7223 */ /* 0x040fe2000000001d */
[C---:B------:R-:W-:Y:S01]  /*2e30*/  FFMA R42, R26.reuse, R42, R41 ;  /* 0x0000002a1a2a7223 */ /* 0x040fe20000000029 */
[C---:B------:R-:W-:Y:S01]  /*2e40*/  FFMA R38, R26.reuse, R38, R37 ;  /* 0x000000261a267223 */ /* 0x040fe20000000025 */
[----:B------:R-:W1:Y:S01]  /*2e50*/  LDS.128 R44, [R74+0x230] ;  /* 0x000230004a2c7984 */ /* 0x000e620000000c00 */
[----:B------:R-:W-:Y:S01]  /*2e60*/  FFMA R26, R26, R34, R25 ;  /* 0x000000221a1a7223 */ /* 0x000fe20000000019 */
[C---:B------:R-:W-:Y:S01]  /*2e70*/  FFMA R28, R67.reuse, R35, R66 ;  /* 0x00000023431c7223 */ /* 0x040fe20000000042 */
[C---:B------:R-:W-:Y:S01]  /*2e80*/  FFMA R29, R67.reuse, R39, R64 ;  /* 0x00000027431d7223 */ /* 0x040fe20000000040 */
[----:B------:R-:W2:Y:S01]  /*2e90*/  LDS.128 R48, [R74+0x430] ;  /* 0x000430004a307984 */ /* 0x000ea20000000c00 */
[C---:B------:R-:W-:Y:S01]  /*2ea0*/  FFMA R34, R67.reuse, R43, R65 ;  /* 0x0000002b43227223 */ /* 0x040fe20000000041 */
[----:B------:R-:W-:Y:S01]  /*2eb0*/  FFMA R125, R67, R31, R125 ;  /* 0x0000001f437d7223 */ /* 0x000fe2000000007d */
[C---:B------:R-:W-:Y:S01]  /*2ec0*/  FFMA R32, R59.reuse, R35, R58 ;  /* 0x000000233b207223 */ /* 0x040fe2000000003a */
[----:B------:R-:W3:Y:S01]  /*2ed0*/  LDS.128 R20, [R74+0x30] ;  /* 0x000030004a147984 */ /* 0x000ee20000000c00 */
[C---:B------:R-:W-:Y:S01]  /*2ee0*/  FFMA R33, R59.reuse, R39, R56 ;  /* 0x000000273b217223 */ /* 0x040fe20000000038 */
[C---:B------:R-:W-:Y:S01]  /*2ef0*/  FFMA R124, R59.reuse, R43, R124 ;  /* 0x0000002b3b7c7223 */ /* 0x040fe2000000007c */
[----:B------:R-:W-:Y:S01]  /*2f00*/  FFMA R36, R59, R31, R57 ;  /* 0x0000001f3b247223 */ /* 0x000fe20000000039 */
[----:B------:R-:W4:Y:S01]  /*2f10*/  LDS.128 R52, [R74+0x630] ;  /* 0x000630004a347984 */ /* 0x000f220000000c00 */
[C---:B------:R-:W-:Y:S01]  /*2f20*/  FFMA R60, R63.reuse, R39, R60 ;  /* 0x000000273f3c7223 */ /* 0x040fe2000000003c */
[-C--:B------:R-:W-:Y:S01]  /*2f30*/  FFMA R62, R63, R35.reuse, R62 ;  /* 0x000000233f3e7223 */ /* 0x080fe2000000003e */
[C---:B------:R-:W-:Y:S01]  /*2f40*/  FFMA R35, R27.reuse, R35, R26 ;  /* 0x000000231b237223 */ /* 0x040fe2000000001a */
[----:B------:R-:W4:Y:S01]  /*2f50*/  LDS.128 R64, [R17.X4+UR4+0x230] ;  /* 0x0002300411407984 */ /* 0x000f220008004c00 */
[C---:B------:R-:W-:Y:S01]  /*2f60*/  FFMA R39, R27.reuse, R39, R38 ;  /* 0x000000271b277223 */ /* 0x040fe20000000026 */
[C---:B------:R-:W-:Y:S01]  /*2f70*/  FFMA R42, R27.reuse, R43, R42 ;  /* 0x0000002b1b2a7223 */ /* 0x040fe2000000002a */
[----:B------:R-:W-:Y:S01]  /*2f80*/  FFMA R30, R27, R31, R30 ;  /* 0x0000001f1b1e7223 */ /* 0x000fe2000000001e */
[----:B------:R-:W4:Y:S01]  /*2f90*/  LDS.128 R56, [R17.X4+UR4+0x430] ;  /* 0x0004300411387984 */ /* 0x000f220008004c00 */
[C---:B------:R-:W-:Y:S01]  /*2fa0*/  FFMA R61, R63.reuse, R43, R61 ;  /* 0x0000002b3f3d7223 */ /* 0x040fe2000000003d */
[----:B------:R-:W-:-:S02]  /*2fb0*/  FFMA R75, R63, R31, R75 ;  /* 0x0000001f3f4b7223 */ /* 0x000fc4000000004b */
[----:B------:R-:W4:Y:S01]  /*2fc0*/  LDS.128 R24, [R17.X4+UR4+0x630] ;  /* 0x0006300411187984 */ /* 0x000f220008004c00 */
[C---:B-1----:R-:W-:Y:S01]  /*2fd0*/  FFMA R40, R68.reuse, R44, R61 ;  /* 0x0000002c44287223 */ /* 0x042fe2000000003d */
[C---:B--2---:R-:W-:Y:S01]  /*2fe0*/  FFMA R60, R68.reuse, R48, R60 ;  /* 0x00000030443c7223 */ /* 0x044fe2000000003c */
[C---:B---3--:R-:W-:Y:S02]  /*2ff0*/  FFMA R38, R68.reuse, R20, R75 ;  /* 0x0000001444267223 */ /* 0x048fe4000000004b */
[C---:B------:R-:W-:Y:S01]  /*3000*/  FFMA R75, R69.reuse, R45, R40 ;  /* 0x0000002d454b7223 */ /* 0x040fe20000000028 */
[C---:B------:R-:W-:Y:S01]  /*3010*/  FFMA R37, R69.reuse, R49, R60 ;  /* 0x0000003145257223 */ /* 0x040fe2000000003c */
[----:B----4-:R-:W-:Y:S01]  /*3020*/  FFMA R62, R68, R52, R62 ;  /* 0x00000034443e7223 */ /* 0x010fe2000000003e */
[C---:B------:R-:W-:Y:S01]  /*3030*/  FFMA R41, R69.reuse, R21, R38 ;  /* 0x0000001545297223 */ /* 0x040fe20000000026 */
        /* <DEDUP_REMOVED lines=38> */
[----:B------:R-:W-:Y:S01]  /*32a0*/  FFMA R25, R25, R53, R24 ;  /* 0x0000003519197223 */ /* 0x000fe20000000018 */
[----:B------:R-:W1:Y:S01]  /*32b0*/  LDS.128 R40, [R74+0x240] ;  /* 0x000240004a287984 */ /* 0x000e620000000c00 */
[C---:B------:R-:W-:Y:S01]  /*32c0*/  FFMA R20, R67.reuse, R55, R66 ;  /* 0x0000003743147223 */ /* 0x040fe20000000042 */
[C---:B------:R-:W-:Y:S01]  /*32d0*/  FFMA R44, R67.reuse, R51, R64 ;  /* 0x00000033432c7223 */ /* 0x040fe20000000040 */
[C---:B------:R-:W-:Y:S01]  /*32e0*/  FFMA R45, R67.reuse, R47, R65 ;  /* 0x0000002f432d7223 */ /* 0x040fe20000000041 */
[----:B------:R-:W2:Y:S01]  /*32f0*/  LDS.128 R36, [R74+0x440] ;  /* 0x000440004a247984 */ /* 0x000ea20000000c00 */
[----:B------:R-:W-:Y:S01]  /*3300*/  FFMA R125, R67, R23, R125 ;  /* 0x00000017437d7223 */ /* 0x000fe2000000007d */
[C---:B------:R-:W-:Y:S01]  /*3310*/  FFMA R22, R26.reuse, R22, R21 ;  /* 0x000000161a167223 */ /* 0x040fe20000000015 */
[C---:B------:R-:W-:Y:S01]  /*3320*/  FFMA R50, R26.reuse, R50, R49 ;  /* 0x000000321a327223 */ /* 0x040fe20000000031 */
[----:B------:R-:W3:Y:S01]  /*3330*/  LDS.128 R28, [R74+0x40] ;  /* 0x000040004a1c7984 */ /* 0x000ee20000000c00 */
[----:B------:R-:W-:Y:S01]  /*3340*/  FFMA R26, R26, R54, R25 ;  /* 0x000000361a1a7223 */ /* 0x000fe20000000019 */
[C---:B------:R-:W-:Y:S01]  /*3350*/  FFMA R21, R59.reuse, R55, R58 ;  /* 0x000000373b157223 */ /* 0x040fe2000000003a */
[C---:B------:R-:W-:Y:S01]  /*3360*/  FFMA R124, R59.reuse, R51, R124 ;  /* 0x000000333b7c7223 */ /* 0x040fe2000000007c */
[----:B------:R-:W4:Y:S01]  /*3370*/  LDS.128 R32, [R74+0x640] ;  /* 0x000640004a207984 */ /* 0x000f220000000c00 */
[C---:B------:R-:W-:Y:S01]  /*3380*/  FFMA R48, R59.reuse, R47, R57 ;  /* 0x0000002f3b307223 */ /* 0x040fe20000000039 */
[----:B------:R-:W-:Y:S01]  /*3390*/  FFMA R49, R59, R23, R56 ;  /* 0x000000173b317223 */ /* 0x000fe20000000038 */
[C---:B------:R-:W-:Y:S01]  /*33a0*/  FFMA R68, R71.reuse, R51, R68 ;  /* 0x0000003347447223 */ /* 0x040fe20000000044 */
[----:B------:R-:W4:Y:S01]  /*33b0*/  LDS.128 R64, [R17.X4+UR4+0x240] ;  /* 0x0002400411407984 */ /* 0x000f220008004c00 */
[-C--:B------:R-:W-:Y:S01]  /*33c0*/  FFMA R70, R71, R55.reuse, R70 ;  /* 0x0000003747467223 */ /* 0x080fe20000000046 */
[C---:B------:R-:W-:Y:S01]  /*33d0*/  FFMA R55, R27.reuse, R55, R26 ;  /* 0x000000371b377223 */ /* 0x040fe2000000001a */
[C---:B------:R-:W-:Y:S01]  /*33e0*/  FFMA R51, R27.reuse, R51, R50 ;  /* 0x000000331b337223 */ /* 0x040fe20000000032 */
[----:B------:R-:W4:Y:S01]  /*33f0*/  LDS.128 R56, [R17.X4+UR4+0x440] ;  /* 0x0004400411387984 */ /* 0x000f220008004c00 */
[C---:B------:R-:W-:Y:S01]  /*3400*/  FFMA R46, R27.reuse, R47, R46 ;  /* 0x0000002f1b2e7223 */ /* 0x040fe2000000002e */
[----:B------:R-:W-:Y:S01]  /*3410*/  FFMA R22, R27, R23, R22 ;  /* 0x000000171b167223 */ /* 0x000fe20000000016 */
[C---:B------:R-:W-:Y:S01]  /*3420*/  FFMA R75, R71.reuse, R47, R75 ;  /* 0x0000002f474b7223 */ /* 0x040fe2000000004b */
[----:B------:R-:W4:Y:S01]  /*3430*/  LDS.128 R24, [R17.X4+UR4+0x640] ;  /* 0x0006400411187984 */ /* 0x000f220008004c00 */
[----:B------:R-:W-:-:S02]  /*3440*/  FFMA R69, R71, R23, R69 ;  /* 0x0000001747457223 */ /* 0x000fc40000000045 */
        /* <DEDUP_REMOVED lines=29> */
[----:B------:R-:W-:Y:S01]  /*3620*/  FFMA R36, R24, R36, R51 ;  /* 0x0000002418247223 */ /* 0x000fe20000000033 */
        /* <DEDUP_REMOVED lines=23> */
[----:B------:R-:W-:Y:S01]  /*37a0*/  FFMA R125, R67, R31, R125 ;  /* 0x0000001f437d7223 */ /* 0x000fe2000000007d */
[C---:B------:R-:W-:Y:S01]  /*37b0*/  FFMA R32, R59.reuse, R35, R58 ;  /* 0x000000233b207223 */ /* 0x040fe2000000003a */
[----:B------:R-:W2:Y:S01]  /*37c0*/  LDS.128 R48, [R74+0x450] ;  /* 0x000450004a307984 */ /* 0x000ea20000000c00 */
[C---:B------:R-:W-:Y:S01]  /*37d0*/  FFMA R33, R59.reuse, R39, R57 ;  /* 0x000000273b217223 */ /* 0x040fe20000000039 */
[C---:B------:R-:W-:Y:S01]  /*37e0*/  FFMA R36, R59.reuse, R43, R56 ;  /* 0x0000002b3b247223 */ /* 0x040fe20000000038 */
[----:B------:R-:W-:Y:S01]  /*37f0*/  FFMA R37, R59, R31, R124 ;  /* 0x0000001f3b257223 */ /* 0x000fe2000000007c */
[----:B------:R-:W3:Y:S01]  /*3800*/  LDS.128 R20, [R74+0x50] ;  /* 0x000050004a147984 */ /* 0x000ee20000000c00 */
[C---:B------:R-:W-:Y:S01]  /*3810*/  FFMA R60, R63.reuse, R39, R60 ;  /* 0x000000273f3c7223 */ /* 0x040fe2000000003c */
[-C--:B------:R-:W-:Y:S01]  /*3820*/  FFMA R62, R63, R35.reuse, R62 ;  /* 0x000000233f3e7223 */ /* 0x080fe2000000003e */
[C---:B------:R-:W-:Y:S01]  /*3830*/  FFMA R35, R27.reuse, R35, R26 ;  /* 0x000000231b237223 */ /* 0x040fe2000000001a */
[----:B------:R-:W4:Y:S01]  /*3840*/  LDS.128 R52, [R74+0x650] ;  /* 0x000650004a347984 */ /* 0x000f220000000c00 */
[C---:B------:R-:W-:Y:S01]  /*3850*/  FFMA R39, R27.reuse, R39, R38 ;  /* 0x000000271b277223 */ /* 0x040fe20000000026 */
[C---:B------:R-:W-:Y:S01]  /*3860*/  FFMA R42, R27.reuse, R43, R42 ;  /* 0x0000002b1b2a7223 */ /* 0x040fe2000000002a */
[----:B------:R-:W-:Y:S01]  /*3870*/  FFMA R30, R27, R31, R30 ;  /* 0x0000001f1b1e7223 */ /* 0x000fe2000000001e */
[----:B------:R-:W4:Y:S01]  /*3880*/  LDS.128 R64, [R17.X4+UR4+0x250] ;  /* 0x0002500411407984 */ /* 0x000f220008004c00 */
[C---:B------:R-:W-:Y:S01]  /*3890*/  FFMA R61, R63.reuse, R43, R61 ;  /* 0x0000002b3f3d7223 */ /* 0x040fe2000000003d */
[----:B------:R-:W-:-:S02]  /*38a0*/  FFMA R75, R63, R31, R75 ;  /* 0x0000001f3f4b7223 */ /* 0x000fc4000000004b */
[----:B------:R-:W4:Y:S04]  /*38b0*/  LDS.128 R56, [R17.X4+UR4+0x450] ;  /* 0x0004500411387984 */ /* 0x000f280008004c00 */
        /* <DEDUP_REMOVED lines=9> */
[C---:B------:R-:W-:Y:S01]  /*3950*/  FFMA R28, R64.reuse, R52, R28 ;  /* 0x00000034401c7223 */ /* 0x040fe2000000001c */
[-C--:B------:R-:W-:Y:S01]  /*3960*/  FFMA R31, R69, R53.reuse, R62 ;  /* 0x00000035451f7223 */ /* 0x080fe2000000003e */
        /* <DEDUP_REMOVED lines=10> */
[----:B------:R-:W-:Y:S01]  /*3a10*/  FFMA R31, R65, R49, R40 ;  /* 0x00000031411f7223 */ /* 0x000fe20000000028 */
        /* <DEDUP_REMOVED lines=12> */
[----:B------:R-:W-:Y:S01]  /*3ae0*/  FFMA R57, R58, R22, R37 ;  /* 0x000000163a397223 */ /* 0x000fe20000000025 */
[C---:B------:R-:W-:Y:S01]  /*3af0*/  FFMA R48, R24.reuse, R48, R39 ;  /* 0x0000003018307223 */ /* 0x040fe20000000027 */
[C---:B------:R-:W-:Y:S01]  /*3b00*/  FFMA R45, R25.reuse, R45, R42 ;  /* 0x0000002d192d7223 */ /* 0x040fe2000000002a */
[----:B------:R-:W-:Y:S01]  /*3b10*/  LDS.128 R60, [R17.X4+UR4+0x60] ;  /* 0x00006004113c7984 */ /* 0x000fe20008004c00 */
[----:B------:R-:W-:Y:S01]  /*3b20*/  FFMA R30, R24, R20, R30 ;  /* 0x00000014181e7223 */ /* 0x000fe2000000001e */
[C---:B------:R-:W-:Y:S01]  /*3b30*/  FFMA R64, R58.reuse, R46, R33 ;  /* 0x0000002e3a407223 */ /* 0x040fe20000000021 */
[C---:B------:R-:W-:Y:S01]  /*3b40*/  FFMA R56, R58.reuse, R50, R31 ;  /* 0x000000323a387223 */ /* 0x040fe2000000001f */
[----:B------:R-:W1:Y:S01]  /*3b50*/  LDS.128 R40, [R74+0x260] ;  /* 0x000260004a287984 */ /* 0x000e620000000c00 */
[----:B------:R-:W-:Y:S01]  /*3b60*/  FFMA R58, R58, R54, R29 ;  /* 0x000000363a3a7223 */ /* 0x000fe2000000001d */
[----:B------:R-:W-:Y:S01]  /*3b70*/  FFMA R24, R24, R52, R35 ;  /* 0x0000003418187223 */ /* 0x000fe20000000023 */
[C---:B------:R-:W-:Y:S01]  /*3b80*/  FFMA R21, R25.reuse, R21, R30 ;  /* 0x0000001519157223 */ /* 0x040fe2000000001e */
[----:B------:R-:W2:Y:S01]  /*3b90*/  LDS.128 R36, [R74+0x460] ;  /* 0x000460004a247984 */ /* 0x000ea20000000c00 */
[----:B------:R-:W-:Y:S01]  /*3ba0*/  FFMA R49, R25, R49, R48 ;  /* 0x0000003119317223 */ /* 0x000fe20000000030 */
[C---:B------:R-:W-:Y:S01]  /*3bb0*/  FFMA R20, R71.reuse, R47, R69 ;  /* 0x0000002f47147223 */ /* 0x040fe20000000045 */
[C---:B------:R-:W-:Y:S01]  /*3bc0*/  FFMA R22, R26.reuse, R22, R21 ;  /* 0x000000161a167223 */ /* 0x040fe20000000015 */
[----:B------:R-:W3:Y:S01]  /*3bd0*/  LDS.128 R28, [R74+0x60] ;  /* 0x000060004a1c7984 */ /* 0x000ee20000000c00 */
[C---:B------:R-:W-:Y:S01]  /*3be0*/  FFMA R21, R71.reuse, R51, R68 ;  /* 0x0000003347157223 */ /* 0x040fe20000000044 */
[C---:B------:R-:W-:Y:S01]  /*3bf0*/  FFMA R75, R71.reuse, R23, R75 ;  /* 0x00000017474b7223 */ /* 0x040fe2000000004b */
[----:B------:R-:W-:Y:S01]  /*3c00*/  FFMA R44, R71, R55, R70 ;  /* 0x00000037472c7223 */ /* 0x000fe20000000046 */
        /* <DEDUP_REMOVED lines=8> */
[C---:B------:R-:W-:Y:S01]  /*3c90*/  FFMA R64, R59.reuse, R47, R64 ;  /* 0x0000002f3b407223 */ /* 0x040fe20000000040 */
[----:B------:R-:W-:Y:S01]  /*3ca0*/  FFMA R26, R59, R23, R57 ;  /* 0x000000173b1a7223 */ /* 0x000fe20000000039 */
[C---:B------:R-:W-:Y:S01]  /*3cb0*/  FFMA R66, R67.reuse, R55, R66 ;  /* 0x0000003743427223 */ /* 0x040fe20000000042 */
[----:B------:R-:W4:Y:S01]  /*3cc0*/  LDS.128 R56, [R17.X4+UR4+0x460] ;  /* 0x0004600411387984 */ /* 0x000f220008004c00 */
[----:B------:R-:W-:Y:S01]  /*3cd0*/  FFMA R65, R67, R51, R65 ;  /* 0x0000003343417223 */ /* 0x000fe20000000041 */
[C---:B------:R-:W-:Y:S01]  /*3ce0*/  FFMA R55, R27.reuse, R55, R54 ;  /* 0x000000371b377223 */ /* 0x040fe20000000036 */
[C---:B------:R-:W-:Y:S01]  /*3cf0*/  FFMA R51, R27.reuse, R51, R50 ;  /* 0x000000331b337223 */ /* 0x040fe20000000032 */
[----:B------:R-:W-:Y:S01]  /*3d00*/  FFMA R46, R27, R47, R46 ;  /* 0x0000002f1b2e7223 */ /* 0x000fe2000000002e */
[-C--:B------:R-:W-:Y:S01]  /*3d10*/  FFMA R125, R67, R23.reuse, R125 ;  /* 0x00000017437d7223 */ /* 0x080fe2000000007d */
[----:B------:R-:W-:Y:S01]  /*3d20*/  FFMA R27, R27, R23, R22 ;  /* 0x000000171b1b7223 */ /* 0x000fe20000000016 */
[----:B------:R-:W-:Y:S01]  /*3d30*/  FFMA R124, R67, R47, R124 ;  /* 0x0000002f437c7223 */ /* 0x000fe2000000007c */
[C---:B-1----:R-:W-:Y:S01]  /*3d40*/  FFMA R50, R60.reuse, R40, R20 ;  /* 0x000000283c327223 */ /* 0x042fe20000000014 */
[----:B--2---:R-:W-:-:S02]  /*3d50*/  FFMA R52, R60, R36, R21 ;  /* 0x000000243c347223 */ /* 0x004fc40000000015 */
[----:B------:R-:W1:Y:S01]  /*3d60*/  LDS.128 R20, [R17.X4+UR4+0x660] ;  /* 0x0006600411147984 */ /* 0x000e620008004c00 */
[C---:B---3--:R-:W-:Y:S01]  /*3d70*/  FFMA R48, R60.reuse, R28, R75 ;  /* 0x0000001c3c307223 */ /* 0x048fe2000000004b */
        /* <DEDUP_REMOVED lines=31> */
[----:B------:R-:W-:Y:S01]  /*3f70*/  LDS.128 R64, [R74+0x70] ;  /* 0x000070004a407984 */ /* 0x000fe20000000c00 */
[C---:B------:R-:W-:Y:S01]  /*3f80*/  FFMA R56, R58.reuse, R30, R49 ;  /* 0x0000001e3a387223 */ /* 0x040fe20000000031 */
[----:B------:R-:W-:Y:S01]  /*3f90*/  FFMA R58, R58, R34, R25 ;  /* 0x000000223a3a7223 */ /* 0x000fe20000000019 */
[----:B------:R-:W-:Y:S01]  /*3fa0*/  FFMA R68, R59, R39, R68 ;  /* 0x000000273b447223 */ /* 0x000fe20000000044 */
[----:B------:R-:W-:Y:S01]  /*3fb0*/  FFMA R70, R71, R35, R70 ;  /* 0x0000002347467223 */ /* 0x000fe20000000046 */
[C---:B-1----:R-:W-:Y:S01]  /*3fc0*/  FFMA R46, R20.reuse, R40, R46 ;  /* 0x00000028142e7223 */ /* 0x042fe2000000002e */
[C---:B------:R-:W-:Y:S01]  /*3fd0*/  FFMA R28, R20.reuse, R28, R27 ;  /* 0x0000001c141c7223 */ /* 0x040fe2000000001b */
[C---:B------:R-:W-:Y:S01]  /*3fe0*/  FFMA R36, R20.reuse, R36, R51 ;  /* 0x0000002414247223 */ /* 0x040fe20000000033 */
[----:B------:R-:W-:Y:S01]  /*3ff0*/  FFMA R20, R20, R32, R55 ;  /* 0x0000002014147223 */ /* 0x000fe20000000037 */
[C---:B------:R-:W-:Y:S01]  /*4000*/  FFMA R41, R21.reuse, R41, R46 ;  /* 0x0000002915297223 */ /* 0x040fe2000000002e */
[----:B------:R-:W1:Y:S01]  /*4010*/  LDS.128 R52, [R17.X4+UR4+0x470] ;  /* 0x0004700411347984 */ /* 0x000e620008004c00 */
[C---:B------:R-:W-:Y:S01]  /*4020*/  FFMA R29, R21.reuse, R29, R28 ;  /* 0x0000001d151d7223 */ /* 0x040fe2000000001c */
[C---:B------:R-:W-:Y:S01]  /*4030*/  FFMA R37, R21.reuse, R37, R36 ;  /* 0x0000002515257223 */ /* 0x040fe20000000024 */
[----:B------:R-:W-:Y:S01]  /*4040*/  FFMA R21, R21, R33, R20 ;  /* 0x0000002115157223 */ /* 0x000fe20000000014 */
[----:B------:R-:W2:Y:S01]  /*4050*/  LDS.128 R44, [R17.X4+UR4+0x70] ;  /* 0x00007004112c7984 */ /* 0x000ea20008004c00 */
[C---:B------:R-:W-:Y:S01]  /*4060*/  FFMA R30, R22.reuse, R30, R29 ;  /* 0x0000001e161e7223 */ /* 0x040fe2000000001d */
[C---:B------:R-:W-:Y:S01]  /*4070*/  FFMA R42, R22.reuse, R42, R41 ;  /* 0x0000002a162a7223 */ /* 0x040fe20000000029 */
[C---:B------:R-:W-:Y:S01]  /*4080*/  FFMA R38, R22.reuse, R38, R37 ;  /* 0x0000002616267223 */ /* 0x040fe20000000025 */
[----:B------:R-:W3:Y:S01]  /*4090*/  LDS.128 R48, [R17.X4+UR4+0x270] ;  /* 0x0002700411307984 */ /* 0x000ee20008004c00 */
[----:B------:R-:W-:Y:S01]  /*40a0*/  FFMA R34, R22, R34, R21 ;  /* 0x0000002216227223 */ /* 0x000fe20000000015 */
[C---:B------:R-:W-:Y:S01]  /*40b0*/  FFMA R22, R63.reuse, R43, R75 ;  /* 0x0000002b3f167223 */ /* 0x040fe2000000004b */
[C---:B------:R-:W-:Y:S01]  /*40c0*/  FFMA R21, R63.reuse, R39, R60 ;  /* 0x000000273f157223 */ /* 0x040fe2000000003c */
[----:B------:R-:W4:Y:S01]  /*40d0*/  LDS.128 R24, [R17.X4+UR4+0x670] ;  /* 0x0006700411187984 */ /* 0x000f220008004c00 */
[C---:B------:R-:W-:Y:S01]  /*40e0*/  FFMA R28, R63.reuse, R31, R61 ;  /* 0x0000001f3f1c7223 */ /* 0x040fe2000000003d */
[----:B------:R-:W-:Y:S01]  /*40f0*/  FFMA R20, R63, R35, R62 ;  /* 0x000000233f147223 */ /* 0x000fe2000000003e */
[C---:B------:R-:W-:Y:S01]  /*4100*/  FFMA R29, R59.reuse, R31, R56 ;  /* 0x0000001f3b1d7223 */ /* 0x040fe20000000038 */
[----:B------:R-:W4:Y:S01]  /*4110*/  LDS.128 R60, [R74+0x270] ;  /* 0x000270004a3c7984 */ /* 0x000f220000000c00 */
[C---:B------:R-:W-:Y:S01]  /*4120*/  FFMA R32, R59.reuse, R35, R58 ;  /* 0x000000233b207223 */ /* 0x040fe2000000003a */
[-C--:B------:R-:W-:Y:S01]  /*4130*/  FFMA R33, R59, R43.reuse, R57 ;  /* 0x0000002b3b217223 */ /* 0x080fe20000000039 */
[----:B------:R-:W-:Y:S01]  /*4140*/  FFMA R124, R71, R43, R124 ;  /* 0x0000002b477c7223 */ /* 0x000fe2000000007c */
[----:B------:R-:W4:Y:S01]  /*4150*/  LDS.128 R56, [R74+0x470] ;  /* 0x000470004a387984 */ /* 0x000f220000000c00 */
[C---:B------:R-:W-:Y:S01]  /*4160*/  FFMA R35, R23.reuse, R35, R34 ;  /* 0x0000002317237223 */ /* 0x040fe20000000022 */
[C---:B------:R-:W-:Y:S01]  /*4170*/  FFMA R38, R23.reuse, R39, R38 ;  /* 0x0000002717267223 */ /* 0x040fe20000000026 */
[----:B------:R-:W-:Y:S01]  /*4180*/  FFMA R43, R23, R43, R42 ;  /* 0x0000002b172b7223 */ /* 0x000fe2000000002a */
[-C--:B------:R-:W-:Y:S01]  /*4190*/  FFMA R125, R71, R31.reuse, R125 ;  /* 0x0000001f477d7223 */ /* 0x080fe2000000007d */
[----:B------:R-:W-:Y:S01]  /*41a0*/  FFMA R23, R23, R31, R30 ;  /* 0x0000001f17177223 */ /* 0x000fe2000000001e */
[----:B------:R-:W-:Y:S01]  /*41b0*/  FFMA R69, R71, R39, R69 ;  /* 0x0000002747457223 */ /* 0x000fe20000000045 */
[-C--:B-1----:R-:W-:Y:S01]  /*41c0*/  FFMA R40, R52, R64.reuse, R29 ;  /* 0x0000004034287223 */ /* 0x082fe2000000001d */
[----:B--2---:R-:W-:-:S03]  /*41d0*/  FFMA R34, R44, R64, R28 ;  /* 0x000000402c227223 */ /* 0x004fc6000000001c */
[-C--:B------:R-:W-:Y:S01]  /*41e0*/  FFMA R37, R53, R65.reuse, R40 ;  /* 0x0000004135257223 */ /* 0x080fe20000000028 */
[----:B------:R-:W1:Y:S01]  /*41f0*/  LDS.128 R28, [R74+0x670] ;  /* 0x000670004a1c7984 */ /* 0x000e620000000c00 */
        /* <DEDUP_REMOVED lines=8> */
[----:B------:R-:W-:Y:S01]  /*4280*/  FFMA R60, R24, R60, R43 ;  /* 0x0000003c183c7223 */ /* 0x000fe2000000002b */
[----:B------:R-:W-:Y:S01]  /*4290*/  FFMA R39, R25, R65, R64 ;  /* 0x0000004119277223 */ /* 0x000fe20000000040 */
        /* <DEDUP_REMOVED lines=20> */
[----:B------:R-:W-:Y:S01]  /*43e0*/  FFMA R57, R54, R58, R33 ;  /* 0x0000003a36397223 */ /* 0x000fe20000000021 */
[C---:B------:R-:W-:Y:S01]  /*43f0*/  FFMA R66, R26.reuse, R66, R39 ;  /* 0x000000421a427223 */ /* 0x040fe20000000027 */
[----:B------:R-:W-:Y:S01]  /*4400*/  FFMA R58, R26, R58, R37 ;  /* 0x0000003a1a3a7223 */ /* 0x000fe20000000025 */
[----:B------:R-:W-:Y:S01]  /*4410*/  LDS.128 R40, [R74+0x680] ;  /* 0x000680004a287984 */ /* 0x000fe20000000c00 */
[----:B------:R-:W-:Y:S01]  /*4420*/  FFMA R75, R47, R67, R75 ;  /* 0x000000432f4b7223 */ /* 0x000fe2000000004b */
[-C--:B-1----:R-:W-:Y:S01]  /*4430*/  FFMA R70, R48, R28.reuse, R70 ;  /* 0x0000001c30467223 */ /* 0x082fe20000000046 */
[-C--:B------:R-:W-:Y:S01]  /*4440*/  FFMA R20, R44, R28.reuse, R20 ;  /* 0x0000001c2c147223 */ /* 0x080fe20000000014 */
[----:B------:R-:W-:Y:S01]  /*4450*/  LDS.128 R36, [R74+0x480] ;  /* 0x000480004a247984 */ /* 0x000fe20000000c00 */
[-C--:B------:R-:W-:Y:S01]  /*4460*/  FFMA R32, R52, R28.reuse, R32 ;  /* 0x0000001c34207223 */ /* 0x080fe20000000020 */
[-C--:B------:R-:W-:Y:S01]  /*4470*/  FFMA R49, R49, R29.reuse, R70 ;  /* 0x0000001d31317223 */ /* 0x080fe20000000046 */
[----:B------:R-:W-:Y:S01]  /*4480*/  FFMA R24, R24, R28, R35 ;  /* 0x0000001c18187223 */ /* 0x000fe20000000023 */
[----:B------:R-:W1:Y:S01]  /*4490*/  LDS.128 R68, [R17.X4+UR4+0x80] ;  /* 0x0000800411447984 */ /* 0x000e620008004c00 */
[-C--:B------:R-:W-:Y:S01]  /*44a0*/  FFMA R45, R45, R29.reuse, R20 ;  /* 0x0000001d2d2d7223 */ /* 0x080fe20000000014 */
[-C--:B------:R-:W-:Y:S01]  /*44b0*/  FFMA R53, R53, R29.reuse, R32 ;  /* 0x0000001d35357223 */ /* 0x080fe20000000020 */
[----:B------:R-:W-:Y:S01]  /*44c0*/  FFMA R25, R25, R29, R24 ;  /* 0x0000001d19197223 */ /* 0x000fe20000000018 */
[----:B------:R-:W2:Y:S01]  /*44d0*/  LDS.128 R32, [R74+0x280] ;  /* 0x000280004a207984 */ /* 0x000ea20000000c00 */
[-C--:B------:R-:W-:Y:S01]  /*44e0*/  FFMA R46, R46, R30.reuse, R45 ;  /* 0x0000001e2e2e7223 */ /* 0x080fe2000000002d */
[-C--:B------:R-:W-:Y:S01]  /*44f0*/  FFMA R50, R50, R30.reuse, R49 ;  /* 0x0000001e32327223 */ /* 0x080fe20000000031 */
[-C--:B------:R-:W-:Y:S01]  /*4500*/  FFMA R54, R54, R30.reuse, R53 ;  /* 0x0000001e36367223 */ /* 0x080fe20000000035 */
[----:B------:R-:W3:Y:S01]  /*4510*/  LDS.128 R20, [R74+0x80] ;  /* 0x000080004a147984 */ /* 0x000ee20000000c00 */
[----:B------:R-:W-:Y:S01]  /*4520*/  FFMA R26, R26, R30, R25 ;  /* 0x0000001e1a1a7223 */ /* 0x000fe20000000019 */
[-C--:B------:R-:W-:Y:S01]  /*4530*/  FFMA R30, R51, R67.reuse, R64 ;  /* 0x00000043331e7223 */ /* 0x080fe20000000040 */
[-C--:B------:R-:W-:Y:S01]  /*4540*/  FFMA R29, R55, R67.reuse, R65 ;  /* 0x00000043371d7223 */ /* 0x080fe20000000041 */
[----:B------:R-:W-:Y:S01]  /*4550*/  FFMA R28, R27, R67, R66 ;  /* 0x000000431b1c7223 */ /* 0x000fe20000000042 */
[-C--:B------:R-:W-:Y:S01]  /*4560*/  FFMA R24, R47, R59.reuse, R56 ;  /* 0x0000003b2f187223 */ /* 0x080fe20000000038 */
[----:B------:R-:W4:Y:S01]  /*4570*/  LDS.128 R64, [R17.X4+UR4+0x280] ;  /* 0x0002800411407984 */ /* 0x000f220008004c00 */
[-C--:B------:R-:W-:Y:S01]  /*4580*/  FFMA R60, R51, R59.reuse, R60 ;  /* 0x0000003b333c7223 */ /* 0x080fe2000000003c */
[-C--:B------:R-:W-:Y:S01]  /*4590*/  FFMA R45, R55, R59.reuse, R57 ;  /* 0x0000003b372d7223 */ /* 0x080fe20000000039 */
[----:B------:R-:W-:Y:S01]  /*45a0*/  FFMA R44, R27, R59, R58 ;  /* 0x0000003b1b2c7223 */ /* 0x000fe2000000003a */
[C---:B------:R-:W-:Y:S01]  /*45b0*/  FFMA R125, R47.reuse, R63, R125 ;  /* 0x0000003f2f7d7223 */ /* 0x040fe2000000007d */
[----:B------:R-:W4:Y:S01]  /*45c0*/  LDS.128 R56, [R17.X4+UR4+0x480] ;  /* 0x0004800411387984 */ /* 0x000f220008004c00 */
[-C--:B------:R-:W-:Y:S01]  /*45d0*/  FFMA R47, R47, R31.reuse, R46 ;  /* 0x0000001f2f2f7223 */ /* 0x080fe2000000002e */
[-C--:B------:R-:W-:Y:S01]  /*45e0*/  FFMA R50, R51, R31.reuse, R50 ;  /* 0x0000001f33327223 */ /* 0x080fe20000000032 */
[----:B------:R-:W-:Y:S01]  /*45f0*/  FFMA R54, R55, R31, R54 ;  /* 0x0000001f37367223 */ /* 0x000fe20000000036 */
[C---:B------:R-:W-:Y:S01]  /*4600*/  FFMA R62, R27.reuse, R63, R62 ;  /* 0x0000003f1b3e7223 */ /* 0x040fe2000000003e */
[----:B------:R-:W-:Y:S01]  /*4610*/  FFMA R31, R27, R31, R26 ;  /* 0x0000001f1b1f7223 */ /* 0x000fe2000000001a */
[-C--:B------:R-:W-:Y:S01]  /*4620*/  FFMA R124, R51, R63.reuse, R124 ;  /* 0x0000003f337c7223 */ /* 0x080fe2000000007c */
[----:B------:R-:W-:Y:S01]  /*4630*/  FFMA R61, R55, R63, R61 ;  /* 0x0000003f373d7223 */ /* 0x000fe2000000003d */
[----:B-1----:R-:W-:-:S02]  /*4640*/  FFMA R52, R68, R36, R24 ;  /* 0x0000002444347223 */ /* 0x002fc40000000018 */
[----:B------:R-:W1:Y:S01]  /*4650*/  LDS.128 R24, [R17.X4+UR4+0x680] ;  /* 0x0006800411187984 */ /* 0x000e620008004c00 */
[C---:B--2---:R-:W-:Y:S01]  /*4660*/  FFMA R48, R68.reuse, R32, R125 ;  /* 0x0000002044307223 */ /* 0x044fe2000000007d */
[C---:B---3--:R-:W-:Y:S01]  /*4670*/  FFMA R46, R68.reuse, R20, R75 ;  /* 0x00000014442e7223 */ /* 0x048fe2000000004b */
[----:B------:R-:W-:Y:S02]  /*4680*/  FFMA R68, R68, R40, R47 ;  /* 0x0000002844447223 */ /* 0x000fe4000000002f */
[C---:B------:R-:W-:Y:S01]  /*4690*/  FFMA R49, R69.reuse, R33, R48 ;  /* 0x0000002145317223 */ /* 0x040fe20000000030 */
[C---:B------:R-:W-:Y:S01]  /*46a0*/  FFMA R75, R69.reuse, R37, R52 ;  /* 0x00000025454b7223 */ /* 0x040fe20000000034 */
[C---:B------:R-:W-:Y:S01]  /*46b0*/  FFMA R51, R69.reuse, R21, R46 ;  /* 0x0000001545337223 */ /* 0x040fe2000000002e */
[----:B------:R-:W-:Y:S01]  /*46c0*/  FFMA R47, R69, R41, R68 ;  /* 0x00000029452f7223 */ /* 0x000fe20000000044 */
[C---:B----4-:R-:W-:Y:S01]  /*46d0*/  FFMA R30, R64.reuse, R20, R30 ;  /* 0x00000014401e7223 */ /* 0x050fe2000000001e */
        /* <DEDUP_REMOVED lines=27> */
[C---:B-1----:R-:W-:Y:S01]  /*4890*/  FFMA R28, R24.reuse, R20, R28 ;  /* 0x00000014181c7223 */ /* 0x042fe2000000001c */
[C---:B------:R-:W-:Y:S01]  /*48a0*/  FFMA R62, R24.reuse, R32, R62 ;  /* 0x00000020183e7223 */ /* 0x040fe2000000003e */
[C---:B------:R-:W-:Y:S01]  /*48b0*/  FFMA R44, R24.reuse, R36, R44 ;  /* 0x00000024182c7223 */ /* 0x040fe2000000002c */
[----:B------:R-:W-:Y:S01]  /*48c0*/  FFMA R24, R24, R40, R31 ;  /* 0x0000002818187223 */ /* 0x000fe2000000001f */
        /* <DEDUP_REMOVED lines=8> */
[C---:B------:R-:W-:Y:S01]  /*4950*/  FFMA R21, R67.reuse, R39, R64 ;  /* 0x0000002743157223 */ /* 0x040fe20000000040 */
[C---:B------:R-:W-:Y:S01]  /*4960*/  FFMA R33, R67.reuse, R35, R65 ;  /* 0x0000002343217223 */ /* 0x040fe20000000041 */
[----:B------:R-:W-:Y:S01]  /*4970*/  FFMA R125, R67, R23, R125 ;  /* 0x00000017437d7223 */ /* 0x000fe2000000007d */
        /* <DEDUP_REMOVED lines=9> */
[----:B------:R-:W-:Y:S01]  /*4a10*/  FFMA R37, R59, R23, R56 ;  /* 0x000000173b257223 */ /* 0x000fe20000000038 */
[C---:B------:R-:W-:Y:S01]  /*4a20*/  FFMA R75, R71.reuse, R39, R75 ;  /* 0x00000027474b7223 */ /* 0x040fe2000000004b */
[-C--:B------:R-:W-:Y:S01]  /*4a30*/  FFMA R70, R71, R43.reuse, R70 ;  /* 0x0000002b47467223 */ /* 0x080fe20000000046 */
[----:B------:R-:W4:Y:S01]  /*4a40*/  LDS.128 R64, [R17.X4+UR4+0x290] ;  /* 0x0002900411407984 */ /* 0x000f220008004c00 */
[C---:B------:R-:W-:Y:S01]  /*4a50*/  FFMA R43, R27.reuse, R43, R26 ;  /* 0x0000002b1b2b7223 */ /* 0x040fe2000000001a */
[C---:B------:R-:W-:Y:S01]  /*4a60*/  FFMA R39, R27.reuse, R39, R38 ;  /* 0x000000271b277223 */ /* 0x040fe20000000026 */
[C---:B------:R-:W-:Y:S01]  /*4a70*/  FFMA R34, R27.reuse, R35, R34 ;  /* 0x000000231b227223 */ /* 0x040fe20000000022 */
[----:B------:R-:W4:Y:S01]  /*4a80*/  LDS.128 R56, [R17.X4+UR4+0x490] ;  /* 0x0004900411387984 */ /* 0x000f220008004c00 */
[----:B------:R-:W-:Y:S01]  /*4a90*/  FFMA R22, R27, R23, R22 ;  /* 0x000000171b167223 */ /* 0x000fe20000000016 */
[C---:B------:R-:W-:Y:S01]  /*4aa0*/  FFMA R69, R71.reuse, R35, R69 ;  /* 0x0000002347457223 */ /* 0x040fe20000000045 */
[----:B------:R-:W-:Y:S01]  /*4ab0*/  FFMA R68, R71, R23, R68 ;  /* 0x0000001747447223 */ /* 0x000fe20000000044 */
[----:B------:R-:W4:Y:S02]  /*4ac0*/  LDS.128 R24, [R17.X4+UR4+0x690] ;  /* 0x0006900411187984 */ /* 0x000f240008004c00 */
        /* <DEDUP_REMOVED lines=114> */
[----:B------:R-:W-:Y:S01]  /*51f0*/  LDS.128 R60, [R17.X4+UR4+0xb0] ;  /* 0x0000b004113c7984 */ /* 0x000fe20008004c00 */
[C---:B------:R-:W-:Y:S01]  /*5200*/  FFMA R37, R25.reuse, R37, R36 ;  /* 0x0000002519257223 */ /* 0x040fe20000000024 */
[----:B------:R-:W-:Y:S01]  /*5210*/  FFMA R25, R25, R41, R24 ;  /* 0x0000002919197223 */ /* 0x000fe20000000018 */
        /* <DEDUP_REMOVED lines=18> */
[C---:B------:R-:W-:Y:S01]  /*5340*/  FFMA R68, R71.reuse, R39, R68 ;  /* 0x0000002747447223 */ /* 0x040fe20000000044 */
[-C--:B------:R-:W-:Y:S01]  /*5350*/  FFMA R70, R71, R43.reuse, R70 ;  /* 0x0000002b47467223 */ /* 0x080fe20000000046 */
[C---:B------:R-:W-:Y:S01]  /*5360*/  FFMA R43, R27.reuse, R43, R26 ;  /* 0x0000002b1b2b7223 */ /* 0x040fe2000000001a */
[----:B------:R-:W4:Y:S01]  /*5370*/  LDS.128 R56, [R17.X4+UR4+0x4b0] ;  /* 0x0004b00411387984 */ /* 0x000f220008004c00 */
[C---:B------:R-:W-:Y:S01]  /*5380*/  FFMA R39, R27.reuse, R39, R38 ;  /* 0x000000271b277223 */ /* 0x040fe20000000026 */
        /* <DEDUP_REMOVED lines=43> */
[-C--:B------:R-:W-:Y:S01]  /*5640*/  FFMA R58, R58, R46.reuse, R21 ;  /* 0x0000002e3a3a7223 */ /* 0x080fe20000000015 */
        /* <DEDUP_REMOVED lines=26> */
[----:B------:R-:W-:Y:S01]  /*57f0*/  FFMA R54, R27, R55, R54 ;  /* 0x000000371b367223 */ /* 0x000fe20000000036 */
[-C--:B------:R-:W-:Y:S01]  /*5800*/  FFMA R75, R63, R31.reuse, R75 ;  /* 0x0000001f3f4b7223 */ /* 0x080fe2000000004b */
[----:B------:R-:W4:Y:S01]  /*5810*/  LDS.128 R56, [R17.X4+UR4+0x4c0] ;  /* 0x0004c00411387984 */ /* 0x000f220008004c00 */
[----:B------:R-:W-:Y:S01]  /*5820*/  FFMA R27, R27, R31, R30 ;  /* 0x0000001f1b1b7223 */ /* 0x000fe2000000001e */
[----:B------:R-:W-:-:S02]  /*5830*/  FFMA R60, R63, R55, R60 ;  /* 0x000000373f3c7223 */ /* 0x000fc4000000003c */
        /* <DEDUP_REMOVED lines=38> */
[----:B------:R-:W-:Y:S01]  /*5aa0*/  FFMA R57, R58, R38, R45 ;  /* 0x000000263a397223 */ /* 0x000fe2000000002d */
[----:B------:R-:W-:Y:S01]  /*5ab0*/  FFMA R28, R28, R40, R47 ;  /* 0x000000281c1c7223 */ /* 0x000fe2000000002f */
[C---:B------:R-:W-:Y:S01]  /*5ac0*/  FFMA R33, R29.reuse, R33, R54 ;  /* 0x000000211d217223 */ /* 0x040fe20000000036 */
[----:B------:R-:W-:Y:S01]  /*5ad0*/  FFMA R58, R58, R42, R25 ;  /* 0x0000002a3a3a7223 */ /* 0x000fe20000000019 */
        /* <DEDUP_REMOVED lines=16> */
[C---:B------:R-:W-:Y:S01]  /*5be0*/  FFMA R36, R59.reuse, R35, R56 ;  /* 0x000000233b247223 */ /* 0x040fe20000000038 */
[----:B------:R-:W4:Y:S01]  /*5bf0*/  LDS.128 R24, [R74+0x6d0] ;  /* 0x0006d0004a187984 */ /* 0x000f220000000c00 */
[----:B------:R-:W-:Y:S01]  /*5c00*/  FFMA R124, R59, R23, R124 ;  /* 0x000000173b7c7223 */ /* 0x000fe2000000007c */
        /* <DEDUP_REMOVED lines=62> */
[----:B------:R-:W-:Y:S01]  /*5ff0*/  FFMA R125, R67, R47, R125 ;  /* 0x0000002f437d7223 */ /* 0x000fe2000000007d */
[----:B------:R-:W2:Y:S01]  /*6000*/  LDS.128 R40, [R74+0x4e0] ;  /* 0x0004e0004a287984 */ /* 0x000ea20000000c00 */
[C---:B------:R-:W-:Y:S01]  /*6010*/  FFMA R49, R30.reuse, R26, R49 ;  /* 0x0000001a1e317223 */ /* 0x040fe20000000031 */
[----:B------:R-:W-:Y:S01]  /*6020*/  FFMA R53, R29, R53, R52 ;  /* 0x000000351d357223 */ /* 0x000fe20000000034 */
[-C--:B------:R-:W-:Y:S01]  /*6030*/  FFMA R62, R63, R27.reuse, R62 ;  /* 0x0000001b3f3e7223 */ /* 0x080fe2000000003e */
[----:B------:R-:W3:Y:S01]  /*6040*/  LDS.128 R32, [R74+0xe0] ;  /* 0x0000e0004a207984 */ /* 0x000ee20000000c00 */
[-C--:B------:R-:W-:Y:S01]  /*6050*/  FFMA R58, R59, R27.reuse, R58 ;  /* 0x0000001b3b3a7223 */ /* 0x080fe2000000003a */
[----:B------:R-:W-:Y:S01]  /*6060*/  FFMA R49, R31, R27, R49 ;  /* 0x0000001b1f317223 */ /* 0x000fe20000000031 */
[----:B------:R-:W-:Y:S01]  /*6070*/  FFMA R54, R30, R54, R53 ;  /* 0x000000361e367223 */ /* 0x000fe20000000035 */
[----:B------:R-:W4:Y:S01]  /*6080*/  LDS.128 R20, [R74+0x6e0] ;  /* 0x0006e0004a147984 */ /* 0x000f220000000c00 */
[-C--:B------:R-:W-:Y:S01]  /*6090*/  FFMA R61, R63, R51.reuse, R61 ;  /* 0x000000333f3d7223 */ /* 0x080fe2000000003d */
[-C--:B------:R-:W-:Y:S01]  /*60a0*/  FFMA R56, R59, R51.reuse, R56 ;  /* 0x000000333b387223 */ /* 0x080fe20000000038 */
[C---:B------:R-:W-:Y:S01]  /*60b0*/  FFMA R51, R31.reuse, R51, R50 ;  /* 0x000000331f337223 */ /* 0x040fe20000000032 */
[----:B------:R-:W4:Y:S01]  /*60c0*/  LDS.128 R64, [R17.X4+UR4+0x2e0] ;  /* 0x0002e00411407984 */ /* 0x000f220008004c00 */
[C---:B------:R-:W-:Y:S01]  /*60d0*/  FFMA R54, R31.reuse, R55, R54 ;  /* 0x000000371f367223 */ /* 0x040fe20000000036 */
[----:B------:R-:W-:Y:S01]  /*60e0*/  FFMA R46, R31, R47, R46 ;  /* 0x0000002f1f2e7223 */ /* 0x000fe2000000002e */
[C---:B------:R-:W-:Y:S01]  /*60f0*/  FFMA R60, R63.reuse, R55, R60 ;  /* 0x000000373f3c7223 */ /* 0x040fe2000000003c */
[----:B------:R-:W4:Y:S01]  /*6100*/  LDS.128 R24, [R17.X4+UR4+0x4e0] ;  /* 0x0004e00411187984 */ /* 0x000f220008004c00 */
[----:B------:R-:W-:Y:S01]  /*6110*/  FFMA R75, R63, R47, R75 ;  /* 0x0000002f3f4b7223 */ /* 0x000fe2000000004b */
[C---:B------:R-:W-:Y:S01]  /*6120*/  FFMA R124, R59.reuse, R55, R124 ;  /* 0x000000373b7c7223 */ /* 0x040fe2000000007c */
[----:B------:R-:W-:Y:S01]  /*6130*/  FFMA R57, R59, R47, R57 ;  /* 0x0000002f3b397223 */ /* 0x000fe20000000039 */
[----:B------:R-:W4:Y:S01]  /*6140*/  LDS.128 R28, [R17.X4+UR4+0x6e0] ;  /* 0x0006e004111c7984 */ /* 0x000f220008004c00 */
[C---:B-1----:R-:W-:Y:S01]  /*6150*/  FFMA R60, R68.reuse, R36, R60 ;  /* 0x00000024443c7223 */ /* 0x042fe2000000003c */
[C---:B--2---:R-:W-:Y:S01]  /*6160*/  FFMA R52, R68.reuse, R40, R61 ;  /* 0x0000002844347223 */ /* 0x044fe2000000003d */
[----:B---3--:R-:W-:-:S02]  /*6170*/  FFMA R50, R68, R32, R75 ;  /* 0x0000002044327223 */ /* 0x008fc4000000004b */
        /* <DEDUP_REMOVED lines=43> */
[C---:B------:R-:W-:Y:S01]  /*6430*/  FFMA R28, R67.reuse, R23, R66 ;  /* 0x00000017431c7223 */ /* 0x040fe20000000042 */
[----:B------:R-:W1:Y:S01]  /*6440*/  LDS.128 R44, [R17.X4+UR4+0xf0] ;  /* 0x0000f004112c7984 */ /* 0x000e620008004c00 */
[C---:B------:R-:W-:Y:S01]  /*6450*/  FFMA R29, R67.reuse, R43, R64 ;  /* 0x0000002b431d7223 */ /* 0x040fe20000000040 */
[C---:B------:R-:W-:Y:S01]  /*6460*/  FFMA R32, R67.reuse, R39, R65 ;  /* 0x0000002743207223 */ /* 0x040fe20000000041 */
[----:B------:R-:W-:Y:S01]  /*6470*/  FFMA R125, R67, R35, R125 ;  /* 0x00000023437d7223 */ /* 0x000fe2000000007d */
[----:B------:R-:W2:Y:S01]  /*6480*/  LDS.128 R52, [R74+0x4f0] ;  /* 0x0004f0004a347984 */ /* 0x000ea20000000c00 */
[C---:B------:R-:W-:Y:S01]  /*6490*/  FFMA R33, R30.reuse, R22, R33 ;  /* 0x000000161e217223 */ /* 0x040fe20000000021 */
[C---:B------:R-:W-:Y:S01]  /*64a0*/  FFMA R38, R30.reuse, R38, R37 ;  /* 0x000000261e267223 */ /* 0x040fe20000000025 */
[----:B------:R-:W-:Y:S01]  /*64b0*/  FFMA R42, R30, R42, R41 ;  /* 0x0000002a1e2a7223 */ /* 0x000fe20000000029 */
[----:B------:R-:W3:Y:S01]  /*64c0*/  LDS.128 R60, [R74+0xf0] ;  /* 0x0000f0004a3c7984 */ /* 0x000ee20000000c00 */
[-C--:B------:R-:W-:Y:S01]  /*64d0*/  FFMA R70, R71, R23.reuse, R70 ;  /* 0x0000001747467223 */ /* 0x080fe20000000046 */
[-C--:B------:R-:W-:Y:S01]  /*64e0*/  FFMA R30, R27, R23.reuse, R26 ;  /* 0x000000171b1e7223 */ /* 0x080fe2000000001a */
[----:B------:R-:W-:Y:S01]  /*64f0*/  FFMA R33, R31, R23, R33 ;  /* 0x000000171f217223 */ /* 0x000fe20000000021 */
[----:B------:R-:W4:Y:S01]  /*6500*/  LDS.128 R48, [R74+0x6f0] ;  /* 0x0006f0004a307984 */ /* 0x000f220000000c00 */
[C---:B------:R-:W-:Y:S01]  /*6510*/  FFMA R36, R27.reuse, R43, R124 ;  /* 0x0000002b1b247223 */ /* 0x040fe2000000007c */
[C---:B------:R-:W-:Y:S01]  /*6520*/  FFMA R37, R27.reuse, R39, R25 ;  /* 0x000000271b257223 */ /* 0x040fe20000000019 */
[----:B------:R-:W-:Y:S01]  /*6530*/  FFMA R40, R27, R35, R24 ;  /* 0x000000231b287223 */ /* 0x000fe20000000018 */
[----:B------:R-:W4:Y:S01]  /*6540*/  LDS.128 R64, [R17.X4+UR4+0x2f0] ;  /* 0x0002f00411407984 */ /* 0x000f220008004c00 */
        /* <DEDUP_REMOVED lines=57> */
[----:B------:R-:W-:Y:S01]  /*68e0*/  FFMA R52, R26, R50, R25 ;  /* 0x000000321a347223 */ /* 0x000fe20000000019 */
[----:B------:R-:W2:Y:S01]  /*68f0*/  LDS.128 R36, [R74+0x500] ;  /* 0x000500004a247984 */ /* 0x000ea20000000c00 */
[C---:B------:R-:W-:Y:S01]  /*6900*/  FFMA R24, R47.reuse, R59, R44 ;  /* 0x0000003b2f187223 */ /* 0x040fe2000000002c */
[C---:B------:R-:W-:Y:S01]  /*6910*/  FFMA R75, R47.reuse, R55, R75 ;  /* 0x000000372f4b7223 */ /* 0x040fe2000000004b */
[C---:B------:R-:W-:Y:S01]  /*6920*/  FFMA R25, R47.reuse, R63, R45 ;  /* 0x0000003f2f197223 */ /* 0x040fe2000000002d */
[----:B------:R-:W3:Y:S01]  /*6930*/  LDS.128 R68, [R74+0x100] ;  /* 0x000100004a447984 */ /* 0x000ee20000000c00 */
[-C--:B------:R-:W-:Y:S01]  /*6940*/  FFMA R26, R47, R51.reuse, R46 ;  /* 0x000000332f1a7223 */ /* 0x080fe2000000002e */
[C---:B------:R-:W-:Y:S01]  /*6950*/  FFMA R48, R23.reuse, R51, R22 ;  /* 0x0000003317307223 */ /* 0x040fe20000000016 */
[C---:B------:R-:W-:Y:S01]  /*6960*/  FFMA R49, R23.reuse, R55, R21 ;  /* 0x0000003717317223 */ /* 0x040fe20000000015 */
[----:B------:R-:W4:Y:S01]  /*6970*/  LDS.128 R32, [R74+0x700] ;  /* 0x000700004a207984 */ /* 0x000f220000000c00 */
[C---:B------:R-:W-:Y:S01]  /*6980*/  FFMA R50, R23.reuse, R59, R20 ;  /* 0x0000003b17327223 */ /* 0x040fe20000000014 */
[----:B------:R-:W-:Y:S01]  /*6990*/  FFMA R64, R23, R63, R64 ;  /* 0x0000003f17407223 */ /* 0x000fe20000000040 */
[C---:B------:R-:W-:Y:S01]  /*69a0*/  FFMA R66, R67.reuse, R51, R66 ;  /* 0x0000003343427223 */ /* 0x040fe20000000042 */
[----:B------:R-:W4:Y:S01]  /*69b0*/  LDS.128 R44, [R17.X4+UR4+0x300] ;  /* 0x00030004112c7984 */ /* 0x000f220008004c00 */
[----:B------:R-:W-:Y:S01]  /*69c0*/  FFMA R65, R67, R55, R65 ;  /* 0x0000003743417223 */ /* 0x000fe20000000041 */
[C---:B------:R-:W-:Y:S01]  /*69d0*/  FFMA R51, R27.reuse, R51, R52 ;  /* 0x000000331b337223 */ /* 0x040fe20000000034 */
[C---:B------:R-:W-:Y:S01]  /*69e0*/  FFMA R55, R27.reuse, R55, R54 ;  /* 0x000000371b377223 */ /* 0x040fe20000000036 */
[----:B------:R-:W4:Y:S01]  /*69f0*/  LDS.128 R20, [R17.X4+UR4+0x500] ;  /* 0x0005000411147984 */ /* 0x000f220008004c00 */
[C---:B------:R-:W-:Y:S01]  /*6a00*/  FFMA R58, R27.reuse, R59, R58 ;  /* 0x0000003b1b3a7223 */ /* 0x040fe2000000003a */
[----:B------:R-:W-:Y:S01]  /*6a10*/  FFMA R62, R27, R63, R62 ;  /* 0x0000003f1b3e7223 */ /* 0x000fe2000000003e */
[C---:B------:R-:W-:Y:S01]  /*6a20*/  FFMA R124, R67.reuse, R59, R124 ;  /* 0x0000003b437c7223 */ /* 0x040fe2000000007c */
[----:B------:R-:W-:Y:S01]  /*6a30*/  FFMA R125, R67, R63, R125 ;  /* 0x0000003f437d7223 */ /* 0x000fe2000000007d */
[C---:B-1----:R-:W-:Y:S01]  /*6a40*/  FFMA R54, R28.reuse, R40, R24 ;  /* 0x000000281c367223 */ /* 0x042fe20000000018 */
[----:B--2---:R-:W-:-:S03]  /*6a50*/  FFMA R56, R28, R36, R75 ;  /* 0x000000241c387223 */ /* 0x004fc6000000004b */
[C---:B------:R-:W-:Y:S01]  /*6a60*/  FFMA R59, R29.reuse, R41, R54 ;  /* 0x000000291d3b7223 */ /* 0x040fe20000000036 */
[C---:B---3--:R-:W-:Y:S01]  /*6a70*/  FFMA R52, R28.reuse, R68, R25 ;  /* 0x000000441c347223 */ /* 0x048fe20000000019 */
[C---:B------:R-:W-:Y:S01]  /*6a80*/  FFMA R57, R29.reuse, R37, R56 ;  /* 0x000000251d397223 */ /* 0x040fe20000000038 */
[----:B----4-:R-:W-:Y:S02]  /*6a90*/  FFMA R28, R28, R32, R26 ;  /* 0x000000201c1c7223 */ /* 0x010fe4000000001a */
[C---:B------:R-:W-:Y:S01]  /*6aa0*/  FFMA R75, R29.reuse, R69, R52 ;  /* 0x000000451d4b7223 */ /* 0x040fe20000000034 */
[----:B------:R-:W1:Y:S01]  /*6ab0*/  LDS.128 R24, [R17.X4+UR4+0x700] ;  /* 0x0007000411187984 */ /* 0x000e620008004c00 */
        /* <DEDUP_REMOVED lines=29> */
[----:B------:R-:W-:Y:S01]  /*6c90*/  LDS.128 R64, [R74+0x110] ;  /* 0x000110004a407984 */ /* 0x000fe20000000c00 */
[----:B------:R-:W-:Y:S01]  /*6ca0*/  FFMA R75, R31, R71, R75 ;  /* 0x000000471f4b7223 */ /* 0x000fe2000000004b */
        /* <DEDUP_REMOVED lines=11> */
[----:B------:R-:W1:Y:S01]  /*6d60*/  LDS.128 R48, [R17.X4+UR4+0x110] ;  /* 0x0001100411307984 */ /* 0x000e620008004c00 */
        /* <DEDUP_REMOVED lines=9> */
[C---:B------:R-:W-:Y:S01]  /*6e00*/  FFMA R25, R31.reuse, R39, R28 ;  /* 0x000000271f197223 */ /* 0x040fe2000000001c */
[-C--:B------:R-:W-:Y:S01]  /*6e10*/  FFMA R26, R31, R35.reuse, R30 ;  /* 0x000000231f1a7223 */ /* 0x080fe2000000001e */
[----:B------:R-:W4:Y:S01]  /*6e20*/  LDS.128 R52, [R74+0x710] ;  /* 0x000710004a347984 */ /* 0x000f220000000c00 */
[C---:B------:R-:W-:Y:S01]  /*6e30*/  FFMA R32, R23.reuse, R35, R22 ;  /* 0x0000002317207223 */ /* 0x040fe20000000016 */
[C---:B------:R-:W-:Y:S01]  /*6e40*/  FFMA R33, R23.reuse, R39, R20 ;  /* 0x0000002717217223 */ /* 0x040fe20000000014 */
[----:B------:R-:W-:Y:S01]  /*6e50*/  FFMA R34, R23, R71, R21 ;  /* 0x0000004717227223 */ /* 0x000fe20000000015 */
[----:B------:R-:W4:Y:S01]  /*6e60*/  LDS.128 R28, [R17.X4+UR4+0x310] ;  /* 0x00031004111c7984 */ /* 0x000f220008004c00 */
[C---:B------:R-:W-:Y:S01]  /*6e70*/  FFMA R35, R27.reuse, R35, R36 ;  /* 0x000000231b237223 */ /* 0x040fe20000000024 */
[C---:B------:R-:W-:Y:S01]  /*6e80*/  FFMA R39, R27.reuse, R39, R38 ;  /* 0x000000271b277223 */ /* 0x040fe20000000026 */
[C---:B------:R-:W-:Y:S01]  /*6e90*/  FFMA R42, R27.reuse, R43, R42 ;  /* 0x0000002b1b2a7223 */ /* 0x040fe2000000002a */
[----:B------:R-:W4:Y:S01]  /*6ea0*/  LDS.128 R20, [R17.X4+UR4+0x510] ;  /* 0x0005100411147984 */ /* 0x000f220008004c00 */
[----:B------:R-:W-:Y:S01]  /*6eb0*/  FFMA R70, R27, R71, R70 ;  /* 0x000000471b467223 */ /* 0x000fe20000000046 */
[C---:B-1----:R-:W-:Y:S01]  /*6ec0*/  FFMA R36, R48.reuse, R64, R75 ;  /* 0x0000004030247223 */ /* 0x042fe2000000004b */
[----:B--2---:R-:W-:-:S03]  /*6ed0*/  FFMA R38, R48, R60, R24 ;  /* 0x0000003c30267223 */ /* 0x004fc60000000018 */
[C---:B------:R-:W-:Y:S01]  /*6ee0*/  FFMA R75, R49.reuse, R65, R36 ;  /* 0x00000041314b7223 */ /* 0x040fe20000000024 */
[----:B---3--:R-:W-:Y:S01]  /*6ef0*/  FFMA R40, R48, R56, R25 ;  /* 0x0000003830287223 */ /* 0x008fe20000000019 */
[C---:B------:R-:W-:Y:S02]  /*6f00*/  FFMA R43, R49.reuse, R61, R38 ;  /* 0x0000003d312b7223 */ /* 0x040fe40000000026 */
[----:B------:R-:W-:Y:S01]  /*6f10*/  FFMA R75, R50, R66, R75 ;  /* 0x00000042324b7223 */ /* 0x000fe2000000004b */
[----:B----4-:R-:W-:Y:S01]  /*6f20*/  FFMA R48, R48, R52, R26 ;  /* 0x0000003430307223 */ /* 0x010fe2000000001a */
[----:B------:R-:W-:Y:S01]  /*6f30*/  FFMA R41, R49, R57, R40 ;  /* 0x0000003931297223 */ /* 0x000fe20000000028 */
[----:B------:R-:W1:Y:S01]  /*6f40*/  LDS.128 R24, [R17.X4+UR4+0x710] ;  /* 0x0007100411187984 */ /* 0x000e620008004c00 */
        /* <DEDUP_REMOVED lines=30> */
[----:B------:R-:W-:Y:S01]  /*7130*/  FFMA R125, R31, R67, R125 ;  /* 0x000000431f7d7223 */ /* 0x000fe2000000007d */
[C---:B------:R-:W-:Y:S01]  /*7140*/  FFMA R49, R51.reuse, R59, R49 ;  /* 0x0000003b33317223 */ /* 0x040fe20000000031 */
[----:B------:R-:W-:Y:S01]  /*7150*/  FFMA R50, R51, R55, R50 ;  /* 0x0000003733327223 */ /* 0x000fe20000000032 */
[----:B------:R-:W-:Y:S01]  /*7160*/  FFMA R124, R23, R59, R124 ;  /* 0x0000003b177c7223 */ /* 0x000fe2000000007c */
[C---:B-1----:R-:W-:Y:S01]  /*7170*/  FFMA R70, R24.reuse, R64, R70 ;  /* 0x0000004018467223 */ /* 0x042fe20000000046 */
[C---:B------:R-:W-:Y:S01]  /*7180*/  FFMA R42, R24.reuse, R60, R42 ;  /* 0x0000003c182a7223 */ /* 0x040fe2000000002a */
[C---:B------:R-:W-:Y:S01]  /*7190*/  FFMA R56, R24.reuse, R56, R39 ;  /* 0x0000003818387223 */ /* 0x040fe20000000027 */
        /* <DEDUP_REMOVED lines=11> */
[----:B------:R-:W2:Y:S01]  /*7250*/  LDS.128 R40, [R17.X4+UR4+0x520] ;  /* 0x0005200411287984 */ /* 0x000ea20008004c00 */
[----:B------:R-:W-:Y:S01]  /*7260*/  FFMA R52, R51, R63, R48 ;  /* 0x0000003f33347223 */ /* 0x000fe20000000030 */
[C---:B------:R-:W-:Y:S01]  /*7270*/  FFMA R48, R31.reuse, R55, R30 ;  /* 0x000000371f307223 */ /* 0x040fe2000000001e */
[C---:B------:R-:W-:Y:S01]  /*7280*/  FFMA R53, R31.reuse, R59, R28 ;  /* 0x0000003b1f357223 */ /* 0x040fe2000000001c */
[----:B------:R-:W3:Y:S01]  /*7290*/  LDS.128 R36, [R17.X4+UR4+0x720] ;  /* 0x0007200411247984 */ /* 0x000ee20008004c00 */
[----:B------:R-:W-:Y:S01]  /*72a0*/  FFMA R54, R31, R63, R29 ;  /* 0x0000003f1f367223 */ /* 0x000fe2000000001d */
[C---:B------:R-:W-:Y:S01]  /*72b0*/  FFMA R51, R23.reuse, R55, R22 ;  /* 0x0000003717337223 */ /* 0x040fe20000000016 */
[----:B------:R-:W-:Y:S01]  /*72c0*/  FFMA R56, R23, R63, R21 ;  /* 0x0000003f17387223 */ /* 0x000fe20000000015 */
[----:B------:R-:W4:Y:S01]  /*72d0*/  LDS.128 R28, [R74+0x320] ;  /* 0x000320004a1c7984 */ /* 0x000f220000000c00 */
[C---:B------:R-:W-:Y:S01]  /*72e0*/  FFMA R55, R27.reuse, R55, R26 ;  /* 0x000000371b377223 */ /* 0x040fe2000000001a */
[C---:B------:R-:W-:Y:S01]  /*72f0*/  FFMA R58, R27.reuse, R59, R58 ;  /* 0x0000003b1b3a7223 */ /* 0x040fe2000000003a */
[----:B------:R-:W-:Y:S01]  /*7300*/  FFMA R63, R27, R63, R62 ;  /* 0x0000003f1b3f7223 */ /* 0x000fe2000000003e */
[-C--:B------:R-:W-:Y:S01]  /*7310*/  FFMA R25, R23, R67.reuse, R20 ;  /* 0x0000004317197223 */ /* 0x080fe20000000014 */
[----:B------:R-:W-:Y:S01]  /*7320*/  FFMA R27, R27, R67, R66 ;  /* 0x000000431b1b7223 */ /* 0x000fe20000000042 */
[----:B------:R-:W4:Y:S01]  /*7330*/  LDS.128 R20, [R74+0x520] ;  /* 0x000520004a147984 */ /* 0x000f220000000c00 */
[-C--:B-1----:R-:W-:Y:S01]  /*7340*/  FFMA R60, R68, R32.reuse, R75 ;  /* 0x00000020443c7223 */ /* 0x082fe2000000004b */
[-C--:B------:R-:W-:Y:S01]  /*7350*/  FFMA R62, R44, R32.reuse, R125 ;  /* 0x000000202c3e7223 */ /* 0x080fe2000000007d */
[----:B--2---:R-:W-:-:S03]  /*7360*/  FFMA R64, R40, R32, R25 ;  /* 0x0000002028407223 */ /* 0x004fc60000000019 */
[-C--:B------:R-:W-:Y:S01]  /*7370*/  FFMA R57, R45, R33.reuse, R62 ;  /* 0x000000212d397223 */ /* 0x080fe2000000003e */
[-C--:B------:R-:W-:Y:S01]  /*7380*/  FFMA R75, R69, R33.reuse, R60 ;  /* 0x00000021454b7223 */ /* 0x080fe2000000003c */
[----:B---3--:R-:W-:Y:S01]  /*7390*/  FFMA R32, R36, R32, R27 ;  /* 0x0000002024207223 */ /* 0x008fe2000000001b */
[-C--:B------:R-:W-:Y:S01]  /*73a0*/  FFMA R59, R41, R33.reuse, R64 ;  /* 0x00000021293b7223 */ /* 0x080fe20000000040 */
[----:B------:R-:W1:Y:S01]  /*73b0*/  LDS.128 R24, [R74+0x720] ;  /* 0x000720004a187984 */ /* 0x000e620000000c00 */
[----:B------:R-:W-:Y:S01]  /*73c0*/  FFMA R75, R70, R34, R75 ;  /* 0x00000022464b7223 */ /* 0x000fe2000000004b */
[-C--:B----4-:R-:W-:Y:S01]  /*73d0*/  FFMA R52, R68, R28.reuse, R52 ;  /* 0x0000001c44347223 */ /* 0x090fe20000000034 */
[-C--:B------:R-:W-:Y:S01]  /*73e0*/  FFMA R54, R44, R28.reuse, R54 ;  /* 0x0000001c2c367223 */ /* 0x080fe20000000036 */
[----:B------:R-:W-:Y:S01]  /*73f0*/  FFMA R56, R40, R28, R56 ;  /* 0x0000001c28387223 */ /* 0x000fe20000000038 */
[----:B------:R-:W-:Y:S01]  /*7400*/  FFMA R61, R37, R33, R32 ;  /* 0x00000021253d7223 */ /* 0x000fe20000000020 */
[-C--:B------:R-:W-:Y:S01]  /*7410*/  FFMA R33, R46, R34.reuse, R57 ;  /* 0x000000222e217223 */ /* 0x080fe20000000039 */
[----:B------:R-:W-:Y:S01]  /*7420*/  FFMA R32, R42, R34, R59 ;  /* 0x000000222a207223 */ /* 0x000fe2000000003b */
        /* <DEDUP_REMOVED lines=8> */
[----:B------:R-:W-:Y:S01]  /*74b0*/  FFMA R34, R38, R34, R61 ;  /* 0x0000002226227223 */ /* 0x000fe2000000003d */
[----:B------:R-:W-:Y:S01]  /*74c0*/  FFMA R61, R37, R29, R28 ;  /* 0x0000001d253d7223 */ /* 0x000fe2000000001c */
[-C--:B------:R-:W-:Y:S01]  /*74d0*/  FFMA R29, R46, R30.reuse, R57 ;  /* 0x0000001e2e1d7223 */ /* 0x080fe20000000039 */
[-C--:B------:R-:W-:Y:S01]  /*74e0*/  FFMA R28, R42, R30.reuse, R59 ;  /* 0x0000001e2a1c7223 */ /* 0x080fe2000000003b */
[-C--:B------:R-:W-:Y:S01]  /*74f0*/  FFMA R49, R69, R21.reuse, R52 ;  /* 0x0000001545317223 */ /* 0x080fe20000000034 */
[-C--:B------:R-:W-:Y:S01]  /*7500*/  FFMA R53, R45, R21.reuse, R54 ;  /* 0x000000152d357223 */ /* 0x080fe20000000036 */
[-C--:B------:R-:W-:Y:S01]  /*7510*/  FFMA R57, R41, R21.reuse, R124 ;  /* 0x0000001529397223 */ /* 0x080fe2000000007c */
[----:B------:R-:W-:Y:S01]  /*7520*/  FFMA R59, R37, R21, R58 ;  /* 0x00000015253b7223 */ /* 0x000fe2000000003a */
[C---:B------:R-:W-:Y:S01]  /*7530*/  FFMA R125, R70.reuse, R30, R125 ;  /* 0x0000001e467d7223 */ /* 0x040fe2000000007d */
[-C--:B------:R-:W-:Y:S01]  /*7540*/  FFMA R124, R70, R22.reuse, R49 ;  /* 0x00000016467c7223 */ /* 0x080fe20000000031 */
[-C--:B------:R-:W-:Y:S01]  /*7550*/  FFMA R20, R46, R22.reuse, R53 ;  /* 0x000000162e147223 */ /* 0x080fe20000000035 */
[----:B------:R-:W-:Y:S01]  /*7560*/  FFMA R21, R42, R22, R57 ;  /* 0x000000162a157223 */ /* 0x000fe20000000039 */
[C---:B------:R-:W-:Y:S01]  /*7570*/  FFMA R30, R38.reuse, R30, R61 ;  /* 0x0000001e261e7223 */ /* 0x040fe2000000003d */
[----:B------:R-:W-:Y:S01]  /*7580*/  FFMA R22, R38, R22, R59 ;  /* 0x0000001626167223 */ /* 0x000fe2000000003b */
[----:B------:R-:W-:Y:S01]  /*7590*/  LDS.128 R60, [R74+0x330] ;  /* 0x000330004a3c7984 */ /* 0x000fe20000000c00 */
[-C--:B------:R-:W-:Y:S01]  /*75a0*/  FFMA R75, R71, R35.reuse, R75 ;  /* 0x00000023474b7223 */ /* 0x080fe2000000004b */
[-C--:B------:R-:W-:Y:S01]  /*75b0*/  FFMA R32, R43, R35.reuse, R32 ;  /* 0x000000232b207223 */ /* 0x080fe20000000020 */
[----:B------:R-:W-:Y:S01]  /*75c0*/  FFMA R34, R39, R35, R34 ;  /* 0x0000002327227223 */ /* 0x000fe20000000022 */
[----:B------:R-:W-:Y:S01]  /*75d0*/  LDS.128 R56, [R74+0x530] ;  /* 0x000530004a387984 */ /* 0x000fe20000000c00 */
[C---:B------:R-:W-:Y:S01]  /*75e0*/  FFMA R125, R71.reuse, R31, R125 ;  /* 0x0000001f477d7223 */ /* 0x040fe2000000007d */
[----:B------:R-:W-:-:S02]  /*75f0*/  FFMA R124, R71, R23, R124 ;  /* 0x00000017477c7223 */ /* 0x000fc4000000007c */
[----:B------:R-:W-:Y:S01]  /*7600*/  LDS.128 R64, [R74+0x130] ;  /* 0x000130004a407984 */ /* 0x000fe20000000c00 */
[-C--:B-1----:R-:W-:Y:S01]  /*7610*/  FFMA R50, R68, R24.reuse, R50 ;  /* 0x0000001844327223 */ /* 0x082fe20000000032 */
[-C--:B------:R-:W-:Y:S01]  /*7620*/  FFMA R48, R44, R24.reuse, R48 ;  /* 0x000000182c307223 */ /* 0x080fe20000000030 */
[-C--:B------:R-:W-:Y:S01]  /*7630*/  FFMA R40, R40, R24.reuse, R51 ;  /* 0x0000001828287223 */ /* 0x080fe20000000033 */
[----:B------:R-:W-:Y:S01]  /*7640*/  FFMA R24, R36, R24, R55 ;  /* 0x0000001824187223 */ /* 0x000fe20000000037 */
[-C--:B------:R-:W-:Y:S01]  /*7650*/  FFMA R69, R69, R25.reuse, R50 ;  /* 0x0000001945457223 */ /* 0x080fe20000000032 */
[-C--:B------:R-:W-:Y:S01]  /*7660*/  FFMA R45, R45, R25.reuse, R48 ;  /* 0x000000192d2d7223 */ /* 0x080fe20000000030 */
[-C--:B------:R-:W-:Y:S01]  /*7670*/  FFMA R41, R41, R25.reuse, R40 ;  /* 0x0000001929297223 */ /* 0x080fe20000000028 */
[----:B------:R-:W-:Y:S01]  /*7680*/  FFMA R25, R37, R25, R24 ;  /* 0x0000001925197223 */ /* 0x000fe20000000018 */
[----:B------:R-:W1:Y:S01]  /*7690*/  LDS.128 R48, [R17.X4+UR4+0x130] ;  /* 0x0001300411307984 */ /* 0x000e620008004c00 */
[-C--:B------:R-:W-:Y:S01]  /*76a0*/  FFMA R70, R70, R26.reuse, R69 ;  /* 0x0000001a46467223 */ /* 0x080fe20000000045 */
[-C--:B------:R-:W-:Y:S01]  /*76b0*/  FFMA R46, R46, R26.reuse, R45 ;  /* 0x0000001a2e2e7223 */ /* 0x080fe2000000002d */
[-C--:B------:R-:W-:Y:S01]  /*76c0*/  FFMA R42, R42, R26.reuse, R41 ;  /* 0x0000001a2a2a7223 */ /* 0x080fe20000000029 */
[----:B------:R-:W2:Y:S01]  /*76d0*/  LDS.128 R52, [R74+0x730] ;  /* 0x000730004a347984 */ /* 0x000ea20000000c00 */
[----:B------:R-:W-:Y:S01]  /*76e0*/  FFMA R26, R38, R26, R25 ;  /* 0x0000001a261a7223 */ /* 0x000fe20000000019 */
[C---:B------:R-:W-:Y:S01]  /*76f0*/  FFMA R36, R47.reuse, R35, R33 ;  /* 0x000000232f247223 */ /* 0x040fe20000000021 */
[-C--:B------:R-:W-:Y:S01]  /*7700*/  FFMA R38, R47, R31.reuse, R29 ;  /* 0x0000001f2f267223 */ /* 0x080fe2000000001d */
[-C--:B------:R-:W-:Y:S01]  /*7710*/  FFMA R35, R43, R31.reuse, R28 ;  /* 0x0000001f2b237223 */ /* 0x080fe2000000001c */
[----:B------:R-:W-:Y:S01]  /*7720*/  FFMA R33, R39, R31, R30 ;  /* 0x0000001f27217223 */ /* 0x000fe2000000001e */
[-C--:B------:R-:W-:Y:S01]  /*7730*/  FFMA R41, R47, R23.reuse, R20 ;  /* 0x000000172f297223 */ /* 0x080fe20000000014 */
[----:B------:R-:W3:Y:S01]  /*7740*/  LDS.128 R28, [R17.X4+UR4+0x330] ;  /* 0x00033004111c7984 */ /* 0x000ee20008004c00 */
[-C--:B------:R-:W-:Y:S01]  /*7750*/  FFMA R40, R43, R23.reuse, R21 ;  /* 0x000000172b287223 */ /* 0x080fe20000000015 */
[----:B------:R-:W-:Y:S01]  /*7760*/  FFMA R37, R39, R23, R22 ;  /* 0x0000001727257223 */ /* 0x000fe20000000016 */
[-C--:B------:R-:W-:Y:S01]  /*7770*/  FFMA R71, R71, R27.reuse, R70 ;  /* 0x0000001b47477223 */ /* 0x080fe20000000046 */
[----:B------:R-:W4:Y:S01]  /*7780*/  LDS.128 R20, [R17.X4+UR4+0x530] ;  /* 0x0005300411147984 */ /* 0x000f220008004c00 */
[-C--:B------:R-:W-:Y:S01]  /*7790*/  FFMA R46, R47, R27.reuse, R46 ;  /* 0x0000001b2f2e7223 */ /* 0x080fe2000000002e */
[-C--:B------:R-:W-:Y:S01]  /*77a0*/  FFMA R42, R43, R27.reuse, R42 ;  /* 0x0000001b2b2a7223 */ /* 0x080fe2000000002a */
[----:B------:R-:W-:-:S02]  /*77b0*/  FFMA R39, R39, R27, R26 ;  /* 0x0000001b27277223 */ /* 0x000fc4000000001a */
[----:B------:R-:W4:Y:S01]  /*77c0*/  LDS.128 R24, [R17.X4+UR4+0x730] ;  /* 0x0007300411187984 */ /* 0x000f220008004c00 */
[C---:B-1----:R-:W-:Y:S01]  /*77d0*/  FFMA R68, R48.reuse, R60, R125 ;  /* 0x0000003c30447223 */ /* 0x042fe2000000007d */
[C---:B------:R-:W-:Y:S01]  /*77e0*/  FFMA R124, R48.reuse, R56, R124 ;  /* 0x00000038307c7223 */ /* 0x040fe2000000007c */
[C---:B------:R-:W-:Y:S01]  /*77f0*/  FFMA R44, R48.reuse, R64, R75 ;  /* 0x00000040302c7223 */ /* 0x040fe2000000004b */
[----:B--2---:R-:W-:Y:S01]  /*7800*/  FFMA R48, R48, R52, R71 ;  /* 0x0000003430307223 */ /* 0x004fe20000000047 */
[C---:B------:R-:W-:Y:S01]  /*7810*/  FFMA R75, R49.reuse, R61, R68 ;  /* 0x0000003d314b7223 */ /* 0x040fe20000000044 */
[C---:B------:R-:W-:Y:S01]  /*7820*/  FFMA R45, R49.reuse, R57, R124 ;  /* 0x00000039312d7223 */ /* 0x040fe2000000007c */
[C---:B------:R-:W-:Y:S01]  /*7830*/  FFMA R47, R49.reuse, R65, R44 ;  /* 0x00000041312f7223 */ /* 0x040fe2000000002c */
[----:B------:R-:W-:Y:S01]  /*7840*/  FFMA R43, R49, R53, R48 ;  /* 0x00000035312b7223 */ /* 0x000fe20000000030 */
[C---:B------:R-:W-:Y:S01]  /*7850*/  FFMA R75, R50.reuse, R62, R75 ;  /* 0x0000003e324b7223 */ /* 0x040fe2000000004b */
[----:B------:R-:W-:Y:S01]  /*7860*/  FFMA R48, R50, R58, R45 ;  /* 0x0000003a32307223 */ /* 0x000fe2000000002d */
[C---:B---3--:R-:W-:Y:S01]  /*7870*/  FFMA R36, R28.reuse, R64, R36 ;  /* 0x000000401c247223 */ /* 0x048fe20000000024 */
        /* <DEDUP_REMOVED lines=50> */
[C---:B------:R-:W-:Y:S01]  /*7ba0*/  FFMA R50, R23.reuse, R55, R22 ;  /* 0x0000003717327223 */ /* 0x040fe20000000016 */
[----:B------:R-:W4:Y:S01]  /*7bb0*/  LDS.128 R28, [R17.X4+UR4+0x340] ;  /* 0x00034004111c7984 */ /* 0x000f220008004c00 */
        /* <DEDUP_REMOVED lines=46> */
[-C--:B------:R-:W-:Y:S01]  /*7ea0*/  FFMA R125, R31, R71.reuse, R125 ;  /* 0x000000471f7d7223 */ /* 0x080fe2000000007d */
[----:B------:R-:W-:Y:S01]  /*7eb0*/  LDS.128 R48, [R17.X4+UR4+0x150] ;  /* 0x0001500411307984 */ /* 0x000fe20008004c00 */
[----:B------:R-:W-:Y:S01]  /*7ec0*/  FFMA R124, R23, R71, R124 ;  /* 0x00000047177c7223 */ /* 0x000fe2000000007c */
[C---:B-1----:R-:W-:Y:S01]  /*7ed0*/  FFMA R66, R24.reuse, R68, R66 ;  /* 0x0000004418427223 */ /* 0x042fe20000000042 */
[C---:B------:R-:W-:Y:S01]  /*7ee0*/  FFMA R62, R24.reuse, R44, R62 ;  /* 0x0000002c183e7223 */ /* 0x040fe2000000003e */
[C---:B------:R-:W-:Y:S01]  /*7ef0*/  FFMA R40, R24.reuse, R40, R59 ;  /* 0x0000002818287223 */ /* 0x040fe2000000003b */
        /* <DEDUP_REMOVED lines=17> */
[----:B------:R-:W-:Y:S01]  /*8010*/  FFMA R36, R31, R47, R29 ;  /* 0x0000002f1f247223 */ /* 0x000fe2000000001d */
[----:B------:R-:W-:Y:S01]  /*8020*/  FFMA R24, R35, R43, R33 ;  /* 0x0000002b23187223 */ /* 0x000fe20000000021 */
        /* <DEDUP_REMOVED lines=47> */
[----:B------:R-:W-:Y:S01]  /*8320*/  LDS.128 R32, [R17.X4+UR4+0x160] ;  /* 0x0001600411207984 */ /* 0x000fe20008004c00 */
        /* <DEDUP_REMOVED lines=24> */
[C---:B------:R-:W-:Y:S01]  /*84b0*/  FFMA R49, R23.reuse, R55, R22 ;  /* 0x0000003717317223 */ /* 0x040fe20000000016 */
[----:B------:R-:W4:Y:S01]  /*84c0*/  LDS.128 R28, [R17.X4+UR4+0x360] ;  /* 0x00036004111c7984 */ /* 0x000f220008004c00 */
        /* <DEDUP_REMOVED lines=129> */
[----:B------:R-:W-:Y:S01]  /*8ce0*/  FFMA R24, R51, R63, R49 ;  /* 0x0000003f33187223 */ /* 0x000fe20000000031 */
[----:B------:R-:W2:Y:S01]  /*8cf0*/  LDS.128 R44, [R74+0x380] ;  /* 0x000380004a2c7984 */ /* 0x000ea20000000c00 */
[----:B------:R-:W-:Y:S01]  /*8d00*/  FFMA R49, R31, R59, R28 ;  /* 0x0000003b1f317223 */ /* 0x000fe2000000001c */
[C---:B------:R-:W-:Y:S01]  /*8d10*/  FFMA R54, R26.reuse, R54, R25 ;  /* 0x000000361a367223 */ /* 0x040fe20000000019 */
[----:B------:R-:W-:Y:S01]  /*8d20*/  FFMA R25, R51, R67, R48 ;  /* 0x0000004333197223 */ /* 0x000fe20000000030 */
[----:B------:R-:W3:Y:S01]  /*8d30*/  LDS.128 R68, [R74+0x180] ;  /* 0x000180004a447984 */ /* 0x000ee20000000c00 */
[C---:B------:R-:W-:Y:S01]  /*8d40*/  FFMA R48, R31.reuse, R55, R30 ;  /* 0x000000371f307223 */ /* 0x040fe2000000001e */
[----:B------:R-:W-:Y:S01]  /*8d50*/  FFMA R52, R31, R63, R29 ;  /* 0x0000003f1f347223 */ /* 0x000fe2000000001d */
[C---:B------:R-:W-:Y:S01]  /*8d60*/  FFMA R66, R26.reuse, R66, R65 ;  /* 0x000000421a427223 */ /* 0x040fe20000000041 */
[----:B------:R-:W4:Y:S01]  /*8d70*/  LDS.128 R36, [R74+0x780] ;  /* 0x000780004a247984 */ /* 0x000f220000000c00 */
[C---:B------:R-:W-:Y:S01]  /*8d80*/  FFMA R62, R26.reuse, R62, R61 ;  /* 0x0000003e1a3e7223 */ /* 0x040fe2000000003d */
[----:B------:R-:W-:Y:S01]  /*8d90*/  FFMA R58, R26, R58, R57 ;  /* 0x0000003a1a3a7223 */ /* 0x000fe20000000039 */
[-C--:B------:R-:W-:Y:S01]  /*8da0*/  FFMA R26, R51, R55.reuse, R50 ;  /* 0x00000037331a7223 */ /* 0x080fe20000000032 */
        /* <DEDUP_REMOVED lines=335> */
[----:B------:R-:W-:Y:S01]  /*a2a0*/  LDS.128 R48, [R74+0x1d0] ;  /* 0x0001d0004a307984 */ /* 0x000fe20000000c00 */
        /* <DEDUP_REMOVED lines=13> */
[----:B------:R-:W2:Y:S01]  /*a380*/  LDS.128 R60, [R17.X4+UR4+0x3d0] ;  /* 0x0003d004113c7984 */ /* 0x000ea20008004c00 */
[C---:B------:R-:W-:Y:S01]  /*a390*/  FFMA R46, R26.reuse, R46, R45 ;  /* 0x0000002e1a2e7223 */ /* 0x040fe2000000002d */
[C---:B------:R-:W-:Y:S01]  /*a3a0*/  FFMA R42, R26.reuse, R42, R41 ;  /* 0x0000002a1a2a7223 */ /* 0x040fe20000000029 */
[----:B------:R-:W-:Y:S01]  /*a3b0*/  FFMA R26, R26, R38, R25 ;  /* 0x000000261a1a7223 */ /* 0x000fe20000000019 */
[----:B------:R-:W3:Y:S01]  /*a3c0*/  LDS.128 R56, [R17.X4+UR4+0x5d0] ;  /* 0x0005d00411387984 */ /* 0x000ee20008004c00 */
[----:B------:R-:W-:Y:S01]  /*a3d0*/  FFMA R24, R35, R71, R32 ;  /* 0x0000004723187223 */ /* 0x000fe20000000020 */
[C---:B------:R-:W-:Y:S01]  /*a3e0*/  FFMA R32, R31.reuse, R39, R30 ;  /* 0x000000271f207223 */ /* 0x040fe2000000001e */
[C---:B------:R-:W-:Y:S01]  /*a3f0*/  FFMA R37, R31.reuse, R43, R28 ;  /* 0x0000002b1f257223 */ /* 0x040fe2000000001c */
[----:B------:R-:W4:Y:S01]  /*a400*/  LDS.128 R52, [R17.X4+UR4+0x7d0] ;  /* 0x0007d00411347984 */ /* 0x000f220008004c00 */
[-C--:B------:R-:W-:Y:S01]  /*a410*/  FFMA R38, R31, R47.reuse, R29 ;  /* 0x0000002f1f267223 */ /* 0x080fe2000000001d */
[----:B------:R-:W-:Y:S01]  /*a420*/  FFMA R36, R35, R47, R75 ;  /* 0x0000002f23247223 */ /* 0x000fe2000000004b */
[C---:B------:R-:W-:Y:S01]  /*a430*/  FFMA R35, R23.reuse, R39, R22 ;  /* 0x0000002717237223 */ /* 0x040fe20000000016 */
[----:B------:R-:W4:Y:S01]  /*a440*/  LDS.128 R28, [R74+0x3d0] ;  /* 0x0003d0004a1c7984 */ /* 0x000f220000000c00 */
[----:B------:R-:W-:Y:S01]  /*a450*/  FFMA R40, R23, R47, R21 ;  /* 0x0000002f17287223 */ /* 0x000fe20000000015 */
[C---:B------:R-:W-:Y:S01]  /*a460*/  FFMA R39, R27.reuse, R39, R26 ;  /* 0x000000271b277223 */ /* 0x040fe2000000001a */
[C---:B------:R-:W-:Y:S01]  /*a470*/  FFMA R42, R27.reuse, R43, R42 ;  /* 0x0000002b1b2a7223 */ /* 0x040fe2000000002a */
[----:B------:R-:W-:Y:S01]  /*a480*/  FFMA R47, R27, R47, R46 ;  /* 0x0000002f1b2f7223 */ /* 0x000fe2000000002e */
[-C--:B------:R-:W-:Y:S01]  /*a490*/  FFMA R25, R23, R71.reuse, R20 ;  /* 0x0000004717197223 */ /* 0x080fe20000000014 */
[----:B------:R-:W-:Y:S01]  /*a4a0*/  FFMA R27, R27, R71, R70 ;  /* 0x000000471b1b7223 */ /* 0x000fe20000000046 */
        /* <DEDUP_REMOVED lines=8> */
[----:B------:R-:W1:Y:S01]  /*a530*/  LDS.128 R24, [R74+0x7d0] ;  /* 0x0007d0004a187984 */ /* 0x000e620000000c00 */
[-C--:B------:R-:W-:Y:S01]  /*a540*/  FFMA R36, R64, R28.reuse, R36 ;  /* 0x0000001c40247223 */ /* 0x080fe20000000024 */
        /* <DEDUP_REMOVED lines=27> */
[----:B------:R-:W-:Y:S01]  /*a700*/  LDS.128 R40, [R74+0x5e0] ;  /* 0x0005e0004a287984 */ /* 0x000fe20000000c00 */
[----:B------:R-:W-:Y:S01]  /*a710*/  FFMA R30, R54, R30, R45 ;  /* 0x0000001e361e7223 */ /* 0x000fe2000000002d */
[C---:B------:R-:W-:Y:S01]  /*a720*/  FFMA R124, R67.reuse, R23, R124 ;  /* 0x00000017437c7223 */ /* 0x040fe2000000007c */
[C---:B------:R-:W-:Y:S01]  /*a730*/  FFMA R125, R67.reuse, R31, R125 ;  /* 0x0000001f437d7223 */ /* 0x040fe2000000007d */
[----:B------:R-:W-:Y:S01]  /*a740*/  LDS.128 R44, [R74+0x1e0] ;  /* 0x0001e0004a2c7984 */ /* 0x000fe20000000c00 */
[-C--:B------:R-:W-:Y:S01]  /*a750*/  FFMA R48, R67, R51.reuse, R48 ;  /* 0x0000003343307223 */ /* 0x080fe20000000030 */
        /* <DEDUP_REMOVED lines=8> */
[----:B------:R-:W-:Y:S01]  /*a7e0*/  LDS.128 R36, [R74+0x3e0] ;  /* 0x0003e0004a247984 */ /* 0x000fe20000000c00 */
[-C--:B------:R-:W-:Y:S01]  /*a7f0*/  FFMA R57, R57, R25.reuse, R56 ;  /* 0x0000001939397223 */ /* 0x080fe20000000038 */
[----:B------:R-:W-:Y:S01]  /*a800*/  FFMA R25, R53, R25, R24 ;  /* 0x0000001935197223 */ /* 0x000fe20000000018 */
[-C--:B------:R-:W-:Y:S01]  /*a810*/  FFMA R62, R62, R26.reuse, R61 ;  /* 0x0000001a3e3e7223 */ /* 0x080fe2000000003d */
[----:B------:R-:W1:Y:S01]  /*a820*/  LDS.128 R32, [R17.X4+UR4+0x1e0] ;  /* 0x0001e00411207984 */ /* 0x000e620008004c00 */
[-C--:B------:R-:W-:Y:S01]  /*a830*/  FFMA R24, R58, R26.reuse, R57 ;  /* 0x0000001a3a187223 */ /* 0x080fe20000000039 */
[-C--:B------:R-:W-:Y:S01]  /*a840*/  FFMA R66, R66, R26.reuse, R65 ;  /* 0x0000001a42427223 */ /* 0x080fe20000000041 */
[-C--:B------:R-:W-:Y:S01]  /*a850*/  FFMA R53, R63, R31.reuse, R29 ;  /* 0x0000001f3f357223 */ /* 0x080fe2000000001d */
[-C--:B------:R-:W-:Y:S01]  /*a860*/  FFMA R58, R59, R31.reuse, R28 ;  /* 0x0000001f3b3a7223 */ /* 0x080fe2000000001c */
[----:B------:R-:W-:Y:S01]  /*a870*/  FFMA R57, R55, R31, R30 ;  /* 0x0000001f37397223 */ /* 0x000fe2000000001e */
[----:B------:R-:W-:Y:S01]  /*a880*/  FFMA R26, R54, R26, R25 ;  /* 0x0000001a361a7223 */ /* 0x000fe20000000019 */
[----:B------:R-:W2:Y:S01]  /*a890*/  LDS.128 R28, [R17.X4+UR4+0x3e0] ;  /* 0x0003e004111c7984 */ /* 0x000ea20008004c00 */
[C---:B------:R-:W-:Y:S01]  /*a8a0*/  FFMA R52, R63.reuse, R51, R49 ;  /* 0x000000333f347223 */ /* 0x040fe20000000031 */
[C---:B------:R-:W-:Y:S01]  /*a8b0*/  FFMA R54, R63.reuse, R23, R20 ;  /* 0x000000173f367223 */ /* 0x040fe20000000014 */
[-C--:B------:R-:W-:Y:S01]  /*a8c0*/  FFMA R63, R63, R27.reuse, R62 ;  /* 0x0000001b3f3f7223 */ /* 0x080fe2000000003e */
[-C--:B------:R-:W-:Y:S01]  /*a8d0*/  FFMA R62, R59, R27.reuse, R24 ;  /* 0x0000001b3b3e7223 */ /* 0x080fe20000000018 */
[----:B------:R-:W-:Y:S01]  /*a8e0*/  FFMA R67, R67, R27, R66 ;  /* 0x0000001b43437223 */ /* 0x000fe20000000042 */
[----:B------:R-:W-:Y:S01]  /*a8f0*/  FFMA R61, R59, R23, R21 ;  /* 0x000000173b3d7223 */ /* 0x000fe20000000015 */
[C---:B------:R-:W-:Y:S01]  /*a900*/  FFMA R59, R55.reuse, R27, R26 ;  /* 0x0000001b373b7223 */ /* 0x040fe2000000001a */
[C---:B------:R-:W-:Y:S01]  /*a910*/  FFMA R56, R55.reuse, R51, R50 ;  /* 0x0000003337387223 */ /* 0x040fe20000000032 */
[----:B------:R-:W-:-:S02]  /*a920*/  FFMA R60, R55, R23, R22 ;  /* 0x00000017373c7223 */ /* 0x000fc40000000016 */
[----:B------:R-:W3:Y:S01]  /*a930*/  LDS.128 R20, [R17.X4+UR4+0x5e0] ;  /* 0x0005e00411147984 */ /* 0x000ee20008004c00 */
[C---:B-1----:R-:W-:Y:S01]  /*a940*/  FFMA R24, R32.reuse, R36, R125 ;  /* 0x0000002420187223 */ /* 0x042fe2000000007d */
        /* <DEDUP_REMOVED lines=10> */
[----:B------:R-:W1:Y:S01]  /*a9f0*/  LDS.128 R24, [R17.X4+UR4+0x7e0] ;  /* 0x0007e00411187984 */ /* 0x000e620008004c00 */
[----:B------:R-:W-:Y:S01]  /*aa00*/  FFMA R34, R34, R70, R33 ;  /* 0x0000004622227223 */ /* 0x000fe20000000021 */
[C---:B------:R-:W-:Y:S01]  /*aa10*/  FFMA R49, R35.reuse, R39, R32 ;  /* 0x0000002723317223 */ /* 0x040fe20000000020 */
[C---:B--2---:R-:W-:Y:S01]  /*aa20*/  FFMA R32, R28.reuse, R36, R53 ;  /* 0x000000241c207223 */ /* 0x044fe20000000035 */
[C---:B------:R-:W-:Y:S01]  /*aa30*/  FFMA R54, R28.reuse, R40, R54 ;  /* 0x000000281c367223 */ /* 0x040fe20000000036 */
[----:B------:R-:W-:Y:S01]  /*aa40*/  FFMA R51, R35, R71, R34 ;  /* 0x0000004723337223 */ /* 0x000fe20000000022 */
[C---:B------:R-:W-:Y:S01]  /*aa50*/  FFMA R34, R28.reuse, R68, R63 ;  /* 0x000000441c227223 */ /* 0x040fe2000000003f */
[----:B------:R-:W-:Y:S01]  /*aa60*/  FFMA R52, R28, R44, R52 ;  /* 0x0000002c1c347223 */ /* 0x000fe20000000034 */
[----:B------:R-:W-:Y:S01]  /*aa70*/  FFMA R53, R29, R37, R32 ;  /* 0x000000251d357223 */ /* 0x000fe20000000020 */
        /* <DEDUP_REMOVED lines=10> */
[C---:B---3--:R-:W-:Y:S01]  /*ab20*/  FFMA R62, R20.reuse, R68, R62 ;  /* 0x00000044143e7223 */ /* 0x048fe2000000003e */
        /* <DEDUP_REMOVED lines=14> */
[----:B------:R-:W-:Y:S01]  /*ac10*/  LEA R75, R16, R73, 0xf ;  /* 0x00000049104b7211 */ /* 0x000fe200078e78ff */
[C---:B------:R-:W-:Y:S01]  /*ac20*/  FFMA R64, R23.reuse, R71, R64 ;  /* 0x0000004717407223 */ /* 0x040fe20000000040 */
[C---:B------:R-:W-:Y:S01]  /*ac30*/  FFMA R66, R23.reuse, R43, R66 ;  /* 0x0000002b17427223 */ /* 0x040fe20000000042 */
[C---:B------:R-:W-:Y:S01]  /*ac40*/  FFMA R65, R23.reuse, R47, R22 ;  /* 0x0000002f17417223 */ /* 0x040fe20000000016 */
[----:B------:R-:W-:Y:S01]  /*ac50*/  FFMA R67, R23, R39, R20 ;  /* 0x0000002717437223 */ /* 0x000fe20000000014 */
[----:B------:R-:W-:Y:S01]  /*ac60*/  LDS.128 R28, [R17.X4+UR4+0x3f0] ;  /* 0x0003f004111c7984 */ /* 0x000fe20008004c00 */
        /* <DEDUP_REMOVED lines=8> */
[----:B------:R-:W-:Y:S01]  /*acf0*/  IADD3 R68, P1, R122, UR6, RZ ;  /* 0x000000067a447c10 */ /* 0x000fe2000ff3e0ff */
[C---:B------:R-:W-:Y:S01]  /*ad00*/  FFMA R70, R26.reuse, R70, R69 ;  /* 0x000000461a467223 */ /* 0x040fe20000000045 */
[C---:B------:R-:W-:Y:S01]  /*ad10*/  FFMA R44, R26.reuse, R42, R41 ;  /* 0x0000002a1a2c7223 */ /* 0x040fe20000000029 */
[C---:B------:R-:W-:Y:S01]  /*ad20*/  FFMA R38, R26.reuse, R38, R37 ;  /* 0x000000261a267223 */ /* 0x040fe20000000025 */
[----:B------:R-:W-:Y:S01]  /*ad30*/  FFMA R26, R26, R46, R25 ;  /* 0x0000002e1a1a7223 */ /* 0x000fe20000000019 */
[----:B------:R-:W-:Y:S01]  /*ad40*/  IADD3 R68, P2, R68, 0x1000, RZ ;  /* 0x0000100044447810 */ /* 0x000fe20007f5e0ff */
[----:B------:R-:W-:Y:S01]  /*ad50*/  FFMA R71, R27, R71, R70 ;  /* 0x000000471b477223 */ /* 0x000fe20000000046 */
[----:B------:R-:W-:Y:S01]  /*ad60*/  IADD3.X R46, R123, UR7, RZ, P1, !PT ;  /* 0x000000077b2e7c10 */ /* 0x000fe20008ffe4ff */
[C---:B------:R-:W-:Y:S01]  /*ad70*/  FFMA R44, R27.reuse, R43, R44 ;  /* 0x0000002b1b2c7223 */ /* 0x040fe2000000002c */
[C---:B------:R-:W-:Y:S01]  /*ad80*/  FFMA R45, R27.reuse, R39, R38 ;  /* 0x000000271b2d7223 */ /* 0x040fe20000000026 */
[----:B------:R-:W-:Y:S01]  /*ad90*/  FFMA R47, R27, R47, R26 ;  /* 0x0000002f1b2f7223 */ /* 0x000fe2000000001a */
[----:B------:R-:W-:Y:S01]  /*ada0*/  IADD3.X R69, RZ, R46, RZ, P2, !PT ;  /* 0x0000002eff457210 */ /* 0x000fe200017fe4ff */
[----:B------:R-:W-:Y:S01]  /*adb0*/  LDS.128 R24, [R17.X4+UR4+0x1f0] ;  /* 0x0001f00411187984 */ /* 0x000fe20008004c00 */
[----:B------:R-:W-:-:S02]  /*adc0*/  IADD3 R46, P0, R120, UR6, RZ ;  /* 0x00000006782e7c10 */ /* 0x000fc4000ff1e0ff */
[----:B------:R-:W-:Y:S01]  /*add0*/  LEA R125, R16, R72, 0xf ;  /* 0x00000048107d7211 */ /* 0x000fe200078e78ff */
[----:B------:R-:W-:Y:S04]  /*ade0*/  LDS.128 R32, [R17.X4+UR4+0x5f0] ;  /* 0x0005f00411207984 */ /* 0x000fe80008004c00 */
[----:B------:R-:W1:Y:S04]  /*adf0*/  LDS.128 R20, [R74+0x3f0] ;  /* 0x0003f0004a147984 */ /* 0x000e680000000c00 */
[----:B------:R-:W2:Y:S04]  /*ae00*/  LDS.128 R36, [R74+0x5f0] ;  /* 0x0005f0004a247984 */ /* 0x000ea80000000c00 */
[----:B------:R-:W3:Y:S04]  /*ae10*/  LDS.128 R40, [R74+0x1f0] ;  /* 0x0001f0004a287984 */ /* 0x000ee80000000c00 */
[----:B------:R-:W4:Y:S04]  /*ae20*/  LDS.128 R56, [R74+0x7f0] ;  /* 0x0007f0004a387984 */ /* 0x000f280000000c00 */
[----:B------:R-:W4:Y:S01]  /*ae30*/  LDS.128 R60, [R17.X4+UR4+0x7f0] ;  /* 0x0007f004113c7984 */ /* 0x000f220008004c00 */
[----:B------:R-:W-:-:S03]  /*ae40*/  USHF.L.U32 UR4, UR5, 0xf, URZ ;  /* 0x0000000f05047899 */ /* 0x000fc6000800063f */
[----:B------:R-:W-:Y:S06]  /*ae50*/  BAR.SYNC 0x0 ;  /* 0x0000000000007b1d */ /* 0x000fec0000000000 */
[----:B------:R-:W-:Y:S01]  /*ae60*/  @!PT LDS RZ, [RZ] ;  /* 0x00000000fffff984 */ /* 0x000fe20000000800 */
[----:B------:R-:W-:Y:S01]  /*ae70*/  @!PT LDS RZ, [RZ] ;  /* 0x00000000fffff984 */ /* 0x000fe20000000800 */
[----:B------:R-:W-:Y:S01]  /*ae80*/  @!PT LDS RZ, [RZ] ;  /* 0x00000000fffff984 */ /* 0x000fe20000000800 */
[----:B------:R1:W-:Y:S02]  /*ae90*/  LDGSTS.E.BYPASS.128 [R75], [R68.64+-0x800], !PT ;  /* 0x00000800444b7fae */ /* 0x0003e4000f901c4a */
[----:B-1----:R-:W-:Y:S02]  /*aea0*/  IADD3 R68, P1, R46, 0x1000, RZ ;  /* 0x000010002e447810 */ /* 0x002fe40007f3e0ff */
[----:B------:R-:W-:Y:S01]  /*aeb0*/  IADD3.X R46, R121, UR7, RZ, P0, !PT ;  /* 0x00000007792e7c10 */ /* 0x000fe200087fe4ff */
[----:B------:R-:W-:Y:S01]  /*aec0*/  FFMA R124, R32, R20, R67 ;  /* 0x00000014207c7223 */ /* 0x000fe20000000043 */
[----:B------:R-:W-:-:S02]  /*aed0*/  LEA R75, R16, R19, 0xf ;  /* 0x00000013104b7211 */ /* 0x000fc400078e78ff */
[----:B------:R-:W-:Y:S01]  /*aee0*/  IADD3.X R69, RZ, R46, RZ, P1, !PT ;  /* 0x0000002eff457210 */ /* 0x000fe20000ffe4ff */
[-C--:B--2---:R-:W-:Y:S01]  /*aef0*/  FFMA R50, R24, R36.reuse, R50 ;  /* 0x0000002418327223 */ /* 0x084fe20000000032 */
[----:B------:R-:W-:Y:S01]  /*af00*/  IADD3 R46, P0, R118, UR6, RZ ;  /* 0x00000006762e7c10 */ /* 0x000fe2000ff1e0ff */
[-C--:B------:R-:W-:Y:S01]  /*af10*/  FFMA R54, R28, R36.reuse, R54 ;  /* 0x000000241c367223 */ /* 0x080fe20000000036 */
[----:B------:R-:W-:Y:S01]  /*af20*/  FFMA R66, R32, R36, R66 ;  /* 0x0000002420427223 */ /* 0x000fe20000000042 */
[----:B------:R1:W-:Y:S01]  /*af30*/  LDGSTS.E.BYPASS.128 [R125], [R68.64+-0x800], !PT ;  /* 0x00000800447d7fae */ /* 0x0003e2000f901c4a */
[-C--:B---3--:R-:W-:Y:S01]  /*af40*/  FFMA R48, R24, R40.reuse, R48 ;  /* 0x0000002818307223 */ /* 0x088fe20000000030 */
[----:B------:R-:W-:Y:S01]  /*af50*/  FFMA R67, R29, R37, R54 ;  /* 0x000000251d437223 */ /* 0x000fe20000000036 */
[----:B------:R-:W-:Y:S01]  /*af60*/  FFMA R52, R28, R40, R52 ;  /* 0x000000281c347223 */ /* 0x000fe20000000034 */
[----:B----4-:R-:W-:Y:S01]  /*af70*/  FFMA R64, R32, R56, R64 ;  /* 0x0000003820407223 */ /* 0x010fe20000000040 */
[----:B------:R-:W-:Y:S01]  /*af80*/  FFMA R44, R60, R36, R44 ;  /* 0x000000243c2c7223 */ /* 0x000fe2000000002c */
[----:B-1----:R-:W-:-:S02]  /*af90*/  IADD3 R68, P1, R46, 0x1000, RZ ;  /* 0x000010002e447810 */ /* 0x002fc40007f3e0ff */
[----:B------:R-:W-:Y:S02]  /*afa0*/  IADD3.X R46, R119, UR7, RZ, P0, !PT ;  /* 0x00000007772e7c10 */ /* 0x000fe400087fe4ff */
[----:B------:R-:W-:Y:S02]  /*afb0*/  LEA R125, R16, R18, 0xf ;  /* 0x00000012107d7211 */ /* 0x000fe400078e78ff */
[----:B------:R-:W-:Y:S02]  /*afc0*/  IADD3.X R69, RZ, R46, RZ, P1, !PT ;  /* 0x0000002eff457210 */ /* 0x000fe40000ffe4ff */
[----:B------:R-:W-:-:S03]  /*afd0*/  IADD3 R46, P0, R116, UR6, RZ ;  /* 0x00000006742e7c10 */ /* 0x000fc6000ff1e0ff */
[----:B------:R1:W-:Y:S02]  /*afe0*/  LDGSTS.E.BYPASS.128 [R75], [R68.64+-0x800], !PT ;  /* 0x00000800444b7fae */ /* 0x0003e4000f901c4a */
[----:B-1----:R-:W-:Y:S02]  /*aff0*/  IADD3 R68, P1, R46, 0x1000, RZ ;  /* 0x000010002e447810 */ /* 0x002fe40007f3e0ff */
        /* <DEDUP_REMOVED lines=60> */
[----:B------:R-:W-:-:S04]  /*b3c0*/  IADD3.X R46, R97, UR7, RZ, P0, !PT ;  /* 0x00000007612e7c10 */ /* 0x000fc800087fe4ff */
[----:B------:R-:W-:Y:S02]  /*b3d0*/  IADD3.X R69, RZ, R46, RZ, P1, !PT ;  /* 0x0000002eff457210 */ /* 0x000fe40000ffe4ff */
[----:B------:R-:W-:-:S03]  /*b3e0*/  IADD3 R46, P0, R94, UR6, RZ ;  /* 0x000000065e2e7c10 */ /* 0x000fc6000ff1e0ff */
[----:B------:R1:W-:Y:S02]  /*b3f0*/  LDGSTS.E.BYPASS.128 [R125], [R68.64+-0x800], !PT ;  /* 0x00000800447d7fae */ /* 0x0003e4000f901c4a */
[----:B-1----:R-:W-:Y:S02]  /*b400*/  IADD3 R68, P1, R46, 0x1000, RZ ;  /* 0x000010002e447810 */ /* 0x002fe40007f3e0ff */
[----:B------:R-:W-:Y:S02]  /*b410*/  IADD3.X R46, R95, UR7, RZ, P0, !PT ;  /* 0x000000075f2e7c10 */ /* 0x000fe400087fe4ff */
[----:B------:R-:W-:Y:S02]  /*b420*/  IADD3 R70, P0, R92, UR6, RZ ;  /* 0x000000065c467c10 */ /* 0x000fe4000ff1e0ff */
[----:B------:R-:W-:Y:S02]  /*b430*/  IADD3.X R69, RZ, R46, RZ, P1, !PT ;  /* 0x0000002eff457210 */ /* 0x000fe40000ffe4ff */
[----:B------:R-:W-:-:S02]  /*b440*/  LEA R46, R16, R12, 0xf ;  /* 0x0000000c102e7211 */ /* 0x000fc400078e78ff */
[----:B------:R-:W-:-:S03]  /*b450*/  LEA R125, R16, R13, 0xf ;  /* 0x0000000d107d7211 */ /* 0x000fc600078e78ff */
[----:B------:R1:W-:Y:S02]  /*b460*/  LDGSTS.E.BYPASS.128 [R46], [R68.64+-0x800], !PT ;  /* 0x00000800442e7fae */ /* 0x0003e4000f901c4a */
[----:B-1----:R-:W-:Y:S02]  /*b470*/  IADD3 R68, P1, R70, 0x1000, RZ ;  /* 0x0000100046447810 */ /* 0x002fe40007f3e0ff */
[----:B------:R-:W-:Y:S02]  /*b480*/  IADD3.X R70, R93, UR7, RZ, P0, !PT ;  /* 0x000000075d467c10 */ /* 0x000fe400087fe4ff */
[----:B------:R-:W-:Y:S02]  /*b490*/  IADD3 R74, P0, R90, UR6, RZ ;  /* 0x000000065a4a7c10 */ /* 0x000fe4000ff1e0ff */
[----:B------:R-:W-:Y:S02]  /*b4a0*/  IADD3.X R69, RZ, R70, RZ, P1, !PT ;  /* 0x00000046ff457210 */ /* 0x000fe40000ffe4ff */
[----:B------:R-:W-:-:S02]  /*b4b0*/  IADD3 R74, P1, R74, 0x1000, RZ ;  /* 0x000010004a4a7810 */ /* 0x000fc40007f3e0ff */
[----:B------:R-:W-:Y:S01]  /*b4c0*/  IADD3.X R70, R91, UR7, RZ, P0, !PT ;  /* 0x000000075b467c10 */ /* 0x000fe200087fe4ff */
[----:B------:R1:W-:Y:S03]  /*b4d0*/  LDGSTS.E.BYPASS.128 [R125], [R68.64+-0x800], !PT ;  /* 0x00000800447d7fae */ /* 0x0003e6000f901c4a */
[----:B------:R-:W-:Y:S01]  /*b4e0*/  IADD3.X R75, RZ, R70, RZ, P1, !PT ;  /* 0x00000046ff4b7210 */ /* 0x000fe20000ffe4ff */
[----:B------:R-:W0:Y:S01]  /*b4f0*/  LDGDEPBAR ;  /* 0x00000000000079af */ /* 0x000e220000000000 */
[----:B------:R-:W-:Y:S02]  /*b500*/  IADD3 R70, P0, R88, UR6, RZ ;  /* 0x0000000658467c10 */ /* 0x000fe4000ff1e0ff */
[----:B-1----:R-:W-:Y:S02]  /*b510*/  LEA R68, R16, 0x20000, 0xe ;  /* 0x0002000010447811 */ /* 0x002fe400078e70ff */
[----:B------:R-:W-:-:S02]  /*b520*/  IADD3.X R69, R89, UR7, RZ, P0, !PT ;  /* 0x0000000759457c10 */ /* 0x000fc400087fe4ff */
[-C--:B------:R-:W-:Y:S02]  /*b530*/  IADD3 R46, R73, R68.reuse, RZ ;  /* 0x00000044492e7210 */ /* 0x080fe40007ffe0ff */
[----:B------:R-:W-:-:S03]  /*b540*/  IADD3 R125, R19, R68, RZ ;  /* 0x00000044137d7210 */ /* 0x000fc60007ffe0ff */
[----:B------:R1:W-:Y:S02]  /*b550*/  LDGSTS.E.BYPASS.128 [R46], [R74.64+-0x800], !PT ;  /* 0x000008004a2e7fae */ /* 0x0003e4000f901c4a */
[----:B-1----:R-:W-:Y:S02]  /*b560*/  IADD3 R74, P1, R70, 0x1000, RZ ;  /* 0x00001000464a7810 */ /* 0x002fe40007f3e0ff */
[----:B------:R-:W-:Y:S02]  /*b570*/  IADD3 R70, P0, R86, UR6, RZ ;  /* 0x0000000656467c10 */ /* 0x000fe4000ff1e0ff */
[----:B------:R-:W-:Y:S02]  /*b580*/  IADD3.X R75, RZ, R69, RZ, P1, !PT ;  /* 0x00000045ff4b7210 */ /* 0x000fe40000ffe4ff */
[----:B------:R-:W-:-:S05]  /*b590*/  IADD3 R69, R72, R68, RZ ;  /* 0x0000004448457210 */ /* 0x000fca0007ffe0ff */
[----:B------:R1:W-:Y:S02]  /*b5a0*/  LDGSTS.E.BYPASS.128 [R69], [R74.64+-0x800], !PT ;  /* 0x000008004a457fae */ /* 0x0003e4000f901c4a */
[----:B-1----:R-:W-:Y:S02]  /*b5b0*/  IADD3 R74, P1, R70, 0x1000, RZ ;  /* 0x00001000464a7810 */ /* 0x002fe40007f3e0ff */
[----:B------:R-:W-:Y:S02]  /*b5c0*/  IADD3.X R70, R87, UR7, RZ, P0, !PT ;  /* 0x0000000757467c10 */ /* 0x000fe400087fe4ff */
[----:B------:R-:W-:Y:S02]  /*b5d0*/  IADD3 R46, P0, R84, UR6, RZ ;  /* 0x00000006542e7c10 */ /* 0x000fe4000ff1e0ff */
[----:B------:R-:W-:Y:S01]  /*b5e0*/  IADD3.X R75, RZ, R70, RZ, P1, !PT ;  /* 0x00000046ff4b7210 */ /* 0x000fe20000ffe4ff */
[----:B------:R-:W-:Y:S01]  /*b5f0*/  FFMA R70, R28, R20, R53 ;  /* 0x000000141c467223 */ /* 0x000fe20000000035 */
[----:B------:R-:W-:Y:S01]  /*b600*/  IADD3 R69, R18, R68, RZ ;  /* 0x0000004412457210 */ /* 0x000fe20007ffe0ff */
[----:B------:R-:W-:Y:S01]  /*b610*/  FFMA R53, R33, R21, R124 ;  /* 0x0000001521357223 */ /* 0x000fe2000000007c */
[----:B------:R-:W-:Y:S01]  /*b620*/  FFMA R28, R28, R56, R55 ;  /* 0x000000381c1c7223 */ /* 0x000fe20000000037 */
[----:B------:R1:W-:Y:S02]  /*b630*/  LDGSTS.E.BYPASS.128 [R125], [R74.64+-0x800], !PT ;  /* 0x000008004a7d7fae */ /* 0x0003e4000f901c4a */
[----:B-1----:R-:W-:-:S02]  /*b640*/  IADD3 R74, P1, R46, 0x1000, RZ ;  /* 0x000010002e4a7810 */ /* 0x002fc40007f3e0ff */
[----:B------:R-:W-:Y:S02]  /*b650*/  IADD3.X R46, R85, UR7, RZ, P0, !PT ;  /* 0x00000007552e7c10 */ /* 0x000fe400087fe4ff */
[----:B------:R-:W-:Y:S02]  /*b660*/  IADD3 R125, R2, R68, RZ ;  /* 0x00000044027d7210 */ /* 0x000fe40007ffe0ff */
[----:B------:R-:W-:Y:S02]  /*b670*/  IADD3.X R75, RZ, R46, RZ, P1, !PT ;  /* 0x0000002eff4b7210 */ /* 0x000fe40000ffe4ff */
[----:B------:R-:W-:-:S03]  /*b680*/  IADD3 R46, P0, R82, UR6, RZ ;  /* 0x00000006522e7c10 */ /* 0x000fc6000ff1e0ff */
[----:B------:R1:W-:Y:S02]  /*b690*/  LDGSTS.E.BYPASS.128 [R69], [R74.64+-0x800], !PT ;  /* 0x000008004a457fae */ /* 0x0003e4000f901c4a */
[----:B-1----:R-:W-:Y:S02]  /*b6a0*/  IADD3 R74, P1, R46, 0x1000, RZ ;  /* 0x000010002e4a7810 */ /* 0x002fe40007f3e0ff */
        /* <DEDUP_REMOVED lines=11> */
[----:B-1----:R-:W-:Y:S01]  /*b760*/  IADD3 R74, P1, R46, 0x1000, RZ ;  /* 0x000010002e4a7810 */ /* 0x002fe20007f3e0ff */
[----:B------:R-:W-:Y:S01]  /*b770*/  FFMA R69, R33, R37, R66 ;  /* 0x0000002521457223 */ /* 0x000fe20000000042 */
[----:B------:R-:W-:Y:S02]  /*b780*/  IADD3.X R46, R79, UR7, RZ, P0, !PT ;  /* 0x000000074f2e7c10 */ /* 0x000fe400087fe4ff */
[----:B------:R-:W-:Y:S01]  /*b790*/  IADD3 R36, P0, R76, UR6, RZ ;  /* 0x000000064c247c10 */ /* 0x000fe2000ff1e0ff */
[----:B------:R-:W-:Y:S01]  /*b7a0*/  UIADD3 UR6, UP2, UR6, 0x200, URZ ;  /* 0x0000020006067890 */ /* 0x000fe2000ff5e03f */
[----:B------:R-:W-:Y:S01]  /*b7b0*/  IADD3.X R75, RZ, R46, RZ, P1, !PT ;  /* 0x0000002eff4b7210 */ /* 0x000fe20000ffe4ff */
[-C--:B------:R-:W-:Y:S01]  /*b7c0*/  FFMA R46, R24, R20.reuse, R49 ;  /* 0x00000014182e7223 */ /* 0x080fe20000000031 */
[----:B------:R-:W-:Y:S01]  /*b7d0*/  FFMA R20, R60, R20, R45 ;  /* 0x000000143c147223 */ /* 0x000fe2000000002d */
[-C--:B------:R-:W-:Y:S01]  /*b7e0*/  FFMA R49, R29, R21.reuse, R70 ;  /* 0x000000151d317223 */ /* 0x080fe20000000046 */
[-C--:B------:R-:W-:Y:S01]  /*b7f0*/  FFMA R70, R34, R22.reuse, R53 ;  /* 0x0000001622467223 */ /* 0x080fe20000000035 */
[-C--:B------:R-:W-:Y:S01]  /*b800*/  FFMA R45, R25, R21.reuse, R46 ;  /* 0x00000015192d7223 */ /* 0x080fe2000000002e */
[----:B------:R-:W-:Y:S01]  /*b810*/  FFMA R21, R61, R21, R20 ;  /* 0x000000153d157223 */ /* 0x000fe20000000014 */
[-C--:B------:R-:W-:Y:S01]  /*b820*/  FFMA R46, R30, R22.reuse, R49 ;  /* 0x000000161e2e7223 */ /* 0x080fe20000000031 */
[----:B------:R-:W-:Y:S01]  /*b830*/  IADD3 R36, P1, R36, 0x1000, RZ ;  /* 0x0000100024247810 */ /* 0x000fe20007f3e0ff */
[-C--:B------:R-:W-:Y:S01]  /*b840*/  FFMA R20, R26, R22.reuse, R45 ;  /* 0x000000161a147223 */ /* 0x080fe2000000002d */
[----:B------:R-:W-:Y:S01]  /*b850*/  FFMA R22, R62, R22, R21 ;  /* 0x000000163e167223 */ /* 0x000fe20000000015 */
[-C--:B------:R-:W-:Y:S01]  /*b860*/  FFMA R49, R31, R23.reuse, R46 ;  /* 0x000000171f317223 */ /* 0x080fe2000000002e */
[-C--:B------:R-:W-:Y:S01]  /*b870*/  FFMA R45, R35, R23.reuse, R70 ;  /* 0x00000017232d7223 */ /* 0x080fe20000000046 */
[-C--:B------:R-:W-:Y:S01]  /*b880*/  FFMA R53, R27, R23.reuse, R20 ;  /* 0x000000171b357223 */ /* 0x080fe20000000014 */
[----:B------:R-:W-:Y:S01]  /*b890*/  FFMA R21, R63, R23, R22 ;  /* 0x000000173f157223 */ /* 0x000fe20000000016 */
[-C--:B------:R-:W-:Y:S01]  /*b8a0*/  FFMA R23, R25, R37.reuse, R50 ;  /* 0x0000002519177223 */ /* 0x080fe20000000032 */
[----:B------:R-:W-:Y:S01]  /*b8b0*/  FFMA R37, R61, R37, R44 ;  /* 0x000000253d257223 */ /* 0x000fe2000000002c */
[----:B------:R-:W-:Y:S01]  /*b8c0*/  IADD3.X R20, R77, UR7, RZ, P0, !PT ;  /* 0x000000074d147c10 */ /* 0x000fe200087fe4ff */
[----:B------:R-:W-:Y:S01]  /*b8d0*/  FFMA R50, R30, R38, R67 ;  /* 0x000000261e327223 */ /* 0x000fe20000000043 */
[----:B------:R-:W-:Y:S01]  /*b8e0*/  IADD3 R67, R5, R68, RZ ;  /* 0x0000004405437210 */ /* 0x000fe20007ffe0ff */
[----:B------:R-:W-:Y:S01]  /*b8f0*/  FFMA R22, R62, R38, R37 ;  /* 0x000000263e167223 */ /* 0x000fe20000000025 */
[----:B------:R-:W-:Y:S01]  /*b900*/  IADD3.X R37, RZ, R20, RZ, P1, !PT ;  /* 0x00000014ff257210 */ /* 0x000fe20000ffe4ff */
[----:B------:R1:W-:Y:S01]  /*b910*/  LDGSTS.E.BYPASS.128 [R125], [R74.64+-0x800], !PT ;  /* 0x000008004a7d7fae */ /* 0x0003e2000f901c4a */
[-C--:B------:R-:W-:Y:S01]  /*b920*/  FFMA R54, R26, R38.reuse, R23 ;  /* 0x000000261a367223 */ /* 0x080fe20000000017 */
[----:B------:R-:W-:Y:S01]  /*b930*/  FFMA R46, R34, R38, R69 ;  /* 0x00000026222e7223 */ /* 0x000fe20000000045 */
[----:B------:R-:W-:Y:S01]  /*b940*/  PLOP3.LUT P0, PT, PT, PT, UP0, 0x80, 0x0 ;  /* 0x000000000000781c */ /* 0x000fe20003f0f008 */
[----:B------:R1:W-:Y:S01]  /*b950*/  LDGSTS.E.BYPASS.128 [R67], [R36.64+-0x800], !PT ;  /* 0x0000080024437fae */ /* 0x0003e2000f901c4a */
[----:B------:R-:W-:Y:S01]  /*b960*/  FFMA R20, R32, R40, R65 ;  /* 0x0000002820147223 */ /* 0x000fe20000000041 */
[----:B------:R-:W-:Y:S01]  /*b970*/  FFMA R24, R24, R56, R51 ;  /* 0x0000003818187223 */ /* 0x000fe20000000033 */
[C---:B------:R-:W-:Y:S01]  /*b980*/  FFMA R40, R60.reuse, R40, R47 ;  /* 0x000000283c287223 */ /* 0x040fe2000000002f */
[----:B------:R-:W0:Y:S01]  /*b990*/  LDGDEPBAR ;  /* 0x00000000000079af */ /* 0x000e220000000000 */
        /* <DEDUP_REMOVED lines=21> */
[----:B------:R-:W-:Y:S01]  /*baf0*/  UPLOP3.LUT UP0, UPT, UPT, UPT, UPT, 0x40, 0x0 ;  /* 0x000000000000789c */ /* 0x000fe20003f0e870 */
[----:B------:R-:W-:Y:S01]  /*bb00*/  FFMA R52, R27, R43, R52 ;  /* 0x0000002b1b347223 */ /* 0x000fe20000000034 */
[----:B------:R-:W-:-:S04]  /*bb10*/  DEPBAR.LE SB0, 0x6 ;  /* 0x000081800000791a */ /* 0x000fc80000000000 */
[----:B------:R-:W-:Y:S01]  /*bb20*/  UIADD3.X UR7, URZ, UR7, URZ, UP2, !UPT ;  /* 0x000000073f077290 */ /* 0x000fe200097fe43f */
[-C--:B------:R-:W-:Y:S01]  /*bb30*/  FFMA R48, R31, R43.reuse, R48 ;  /* 0x0000002b1f307223 */ /* 0x080fe20000000030 */
[-C--:B------:R-:W-:Y:S01]  /*bb40*/  FFMA R44, R35, R43.reuse, R44 ;  /* 0x0000002b232c7223 */ /* 0x080fe2000000002c */
[----:B------:R-:W-:Y:S01]  /*bb50*/  FFMA R20, R63, R43, R20 ;  /* 0x0000002b3f147223 */ /* 0x000fe20000000014 */
[-C--:B------:R-:W-:Y:S01]  /*bb60*/  FFMA R55, R27, R59.reuse, R26 ;  /* 0x0000003b1b377223 */ /* 0x080fe2000000001a */
[-C--:B------:R-:W-:Y:S01]  /*bb70*/  FFMA R51, R31, R59.reuse, R30 ;  /* 0x0000003b1f337223 */ /* 0x080fe2000000001e */
[-C--:B------:R-:W-:Y:S01]  /*bb80*/  FFMA R47, R35, R59.reuse, R34 ;  /* 0x0000003b232f7223 */ /* 0x080fe20000000022 */
[----:B------:R-:W-:Y:S01]  /*bb90*/  FFMA R23, R63, R59, R58 ;  /* 0x0000003b3f177223 */ /* 0x000fe2000000003a */
[----:B------:R-:W-:Y:S06]  /*bba0*/  BAR.SYNC 0x0 ;  /* 0x0000000000007b1d */ /* 0x000fec0000000000 */
[----:B-1----:R-:W-:Y:S01]  /*bbb0*/  @!P0 CALL.REL.NOINC `(.L_x_0) ;  /* 0x0000001000008944 */ /* 0x002fe20003c00000 */
[----:B------:R-:W-:Y:S05]  /*bbc0*/  BRA `(.L_x_1) ;  /* 0xffff657000007947 */ /* 0x000fea000383ffff */
.L_x_0:
[----:B------:R-:W1:Y:S01]  /*bbd0*/  S2R R3, SR_TID.X ;  /* 0x0000000000037919 */ /* 0x000e620000002100 */
[----:B------:R-:W-:-:S04]  /*bbe0*/  DEPBAR.LE SB0, 0x0 ;  /* 0x000080000000791a */ /* 0x000fc80000000000 */
[----:B------:R-:W-:Y:S02]  /*bbf0*/  LOP3.LUT R8, R14, 0x30, RZ, 0xfc, !PT ;  /* 0x000000300e087812 */ /* 0x000fe400078efcff */
[----:B------:R-:W-:Y:S02]  /*bc00*/  MOV R11, 0x4 ;  /* 0x00000004000b7802 */ /* 0x000fe40000000f00 */
[----:B-1----:R-:W-:Y:S02]  /*bc10*/  SHF.R.U32.HI R10, RZ, 0x3, R3 ;  /* 0x00000003ff0a7819 */ /* 0x002fe40000011603 */
[----:B------:R-:W-:Y:S02]  /*bc20*/  SHF.L.U32 R9, R3, 0x2, RZ ;  /* 0x0000000203097819 */ /* 0x000fe400000006ff */
[----:B------:R-:W-:Y:S02]  /*bc30*/  SGXT.U32 R10, R10, 0x4 ;  /* 0x000000040a0a781a */ /* 0x000fe40000000000 */
[----:B------:R-:W-:-:S02]  /*bc40*/  LOP3.LUT R9, R0, 0x1c, R9, 0xf8, !PT ;  /* 0x0000001c00097812 */ /* 0x000fc400078ef809 */
[----:B------:R-:W-:Y:S01]  /*bc50*/  LOP3.LUT R0, R14, 0x10, RZ, 0xfc, !PT ;  /* 0x000000100e007812 */ /* 0x000fe200078efcff */
[----:B------:R-:W-:Y:S01]  /*bc60*/  IMAD R15, R10, 0x90, R15 ;  /* 0x000000900a0f7824 */ /* 0x000fe200078e020f */
[----:B------:R-:W-:Y:S06]  /*bc70*/  BAR.SYNC 0x0 ;  /* 0x0000000000007b1d */ /* 0x000fec0000000000 */
[----:B------:R-:W-:Y:S01]  /*bc80*/  SHF.L.U32 R2, R15, 0x2, RZ ;  /* 0x000000020f027819 */ /* 0x000fe200000006ff */
[----:B------:R-:W-:Y:S01]  /*bc90*/  STS.128 [R15.X4], R52 ;  /* 0x000000340f007388 */ /* 0x000fe20000004c00 */
[----:B------:R-:W-:-:S02]  /*bca0*/  ISETP.GE.AND P0, PT, R9, 0x80, PT ;  /* 0x000000800900780c */ /* 0x000fc40003f06270 */
[----:B------:R-:W-:Y:S01]  /*bcb0*/  LEA R3, R14, R9, 0x7 ;  /* 0x000000090e037211 */ /* 0x000fe200078e38ff */
[----:B------:R-:W-:Y:S01]  /*bcc0*/  IMAD R10, R10, -0x1b0, R2 ;  /* 0xfffffe500a0a7824 */ /* 0x000fe200078e0202 */
[----:B------:R-:W-:Y:S01]  /*bcd0*/  STS.128 [R15.X4+0x90], R48 ;  /* 0x000090300f007388 */ /* 0x000fe20000004c00 */
[C---:B------:R-:W-:Y:S02]  /*bce0*/  LOP3.LUT R2, R14.reuse, 0x20, RZ, 0xfc, !PT ;  /* 0x000000200e027812 */ /* 0x040fe400078efcff */
[----:B------:R-:W-:Y:S01]  /*bcf0*/  ISETP.LT.AND P1, PT, R14, c[0x0][0x178], !P0 ;  /* 0x00005e000e007a0c */ /* 0x000fe20004721270 */
[----:B------:R-:W-:Y:S01]  /*bd00*/  STS.128 [R15.X4+0x120], R44 ;  /* 0x0001202c0f007388 */ /* 0x000fe20000004c00 */
[----:B------:R-:W-:Y:S02]  /*bd10*/  ISETP.LT.AND P2, PT, R0, c[0x0][0x178], !P0 ;  /* 0x00005e0000007a0c */ /* 0x000fe40004741270 */
[----:B------:R-:W-:Y:S01]  /*bd20*/  ISETP.LT.AND P3, PT, R2, c[0x0][0x178], !P0 ;  /* 0x00005e0002007a0c */ /* 0x000fe20004761270 */
[----:B------:R-:W-:Y:S04]  /*bd30*/  STS.128 [R15.X4+0x1b0], R20 ;  /* 0x0001b0140f007388 */ /* 0x000fe80000004c00 */
[----:B------:R-:W-:Y:S06]  /*bd40*/  BAR.SYNC 0x0 ;  /* 0x0000000000007b1d */ /* 0x000fec0000000000 */
[----:B------:R-:W1:Y:S01]  /*bd50*/  LDS.128 R28, [R10] ;  /* 0x000000000a1c7984 */ /* 0x000e620000000c00 */
[----:B------:R-:W-:-:S02]  /*bd60*/  ISETP.LT.AND P0, PT, R8, c[0x0][0x178], !P0 ;  /* 0x00005e0008007a0c */ /* 0x000fc40004701270 */
[-C--:B------:R-:W-:Y:S01]  /*bd70*/  LEA R4, R0, R9.reuse, 0x7 ;  /* 0x0000000900047211 */ /* 0x080fe200078e38ff */
[----:B------:R-:W2:Y:S01]  /*bd80*/  LDS.128 R16, [R10+0x900] ;  /* 0x000900000a107984 */ /* 0x000ea20000000c00 */
[----:B------:R-:W-:Y:S01]  /*bd90*/  LEA R6, R2, R9, 0x7 ;  /* 0x0000000902067211 */ /* 0x000fe200078e38ff */
[-C--:B------:R-:W-:Y:S02]  /*bda0*/  IMAD.WIDE R2, R3, R11.reuse, c[0x0][0x170] ;  /* 0x00005c0003027625 */ /* 0x080fe400078e020b */
[----:B------:R-:W3:Y:S02]  /*bdb0*/  LDS.128 R24, [R10+0x1200] ;  /* 0x001200000a187984 */ /* 0x000ee40000000c00 */
[----:B------:R-:W-:-:S04]  /*bdc0*/  IMAD.WIDE R4, R4, R11, c[0x0][0x170] ;  /* 0x00005c0004047625 */ /* 0x000fc800078e020b */
[----:B------:R-:W-:Y:S01]  /*bdd0*/  IMAD.WIDE R6, R6, R11, c[0x0][0x170] ;  /* 0x00005c0006067625 */ /* 0x000fe200078e020b */
[----:B-1----:R1:W-:Y:S04]  /*bde0*/  @P1 STG.E.128 [R2.64], R28 ;  /* 0x0000001c02001986 */ /* 0x0023e8000c101d0a */
[----:B--2---:R1:W-:Y:S04]  /*bdf0*/  @P2 STG.E.128 [R4.64], R16 ;  /* 0x0000001004002986 */ /* 0x0043e8000c101d0a */
[----:B---3--:R1:W-:Y:S01]  /*be00*/  @P3 STG.E.128 [R6.64], R24 ;  /* 0x0000001806003986 */ /* 0x0083e2000c101d0a */
[----:B------:R-:W-:Y:S05]  /*be10*/  @!P0 EXIT ;  /* 0x000000000000894d */ /* 0x000fea0003800000 */
[----:B-1----:R-:W1:Y:S01]  /*be20*/  LDS.128 R4, [R10+0x1b00] ;  /* 0x001b00000a047984 */ /* 0x002e620000000c00 */
[----:B------:R-:W-:-:S05]  /*be30*/  LEA R2, R8, R9, 0x7 ;  /* 0x0000000908027211 */ /* 0x000fca00078e38ff */
[----:B------:R-:W-:-:S05]  /*be40*/  IMAD.WIDE R2, R2, R11, c[0x0][0x170] ;  /* 0x00005c0002027625 */ /* 0x000fca00078e020b */
[----:B-1----:R-:W-:Y:S01]  /*be50*/  STG.E.128 [R2.64], R4 ;  /* 0x0000000402007986 */ /* 0x002fe2000c101d0a */
[----:B------:R-:W-:Y:S05]  /*be60*/  EXIT ;  /* 0x000000000000794d */ /* 0x000fea0003800000 */
.L_x_2:
[----:B------:R-:W-:-:S00]  /*be70*/  BRA `(.L_x_2) ;  /* 0xfffffff000007947 */ /* 0x000fc0000383ffff */
[----:B------:R-:W-:-:S00]  /*be80*/  NOP ;  /* 0x0000000000007918 */ /* 0x000fc00000000000 */
[----:B------:R-:W-:-:S00]  /*be90*/  NOP ;  /* 0x0000000000007918 */ /* 0x000fc00000000000 */
[----:B------:R-:W-:-:S00]  /*bea0*/  NOP ;  /* 0x0000000000007918 */ /* 0x000fc00000000000 */
[----:B------:R-:W-:-:S00]  /*beb0*/  NOP ;  /* 0x0000000000007918 */ /* 0x000fc00000000000 */
[----:B------:R-:W-:-:S00]  /*bec0*/  NOP ;  /* 0x0000000000007918 */ /* 0x000fc00000000000 */
[----:B------:R-:W-:-:S00]  /*bed0*/  NOP ;  /* 0x0000000000007918 */ /* 0x000fc00000000000 */
[----:B------:R-:W-:-:S00]  /*bee0*/  NOP ;  /* 0x0000000000007918 */ /* 0x000fc00000000000 */
[----:B------:R-:W-:-:S00]  /*bef0*/  NOP ;  /* 0x0000000000007918 */ /* 0x000fc00000000000 */
.L_x_3:


//--------------------- .nv.shared.triton_mm      --------------------------
	.section	.nv.shared.triton_mm,"aw",@nobits
	.align	16
